	.target	sm_90a

	.elftype	@"ET_EXEC"


//--------------------- .note.nv.tkinfo           --------------------------
	.section	.note.nv.tkinfo,"",@"SHT_NOTE"
	.sectionflags	@"SHF_NOTE_NV_TKINFO"
	.tkinfo
        /*0018*/ 	.word	0x00000002
        /*0030*/ 	.string	""
        /*0030*/ 	.string	"ptxas"
        /*0030*/ 	.string	"Cuda compilation tools, release 13.0, V13.0.88"
        /*0030*/ 	.string	"Build cuda_13.0.r13.0/compiler.36424714_0"
        /*0030*/ 	.string	"-arch sm_90a -m 64 "



//--------------------- .note.nv.cuinfo           --------------------------
	.section	.note.nv.cuinfo,"",@"SHT_NOTE"
	.sectionflags	@"SHF_NOTE_NV_CUINFO"
        /*0018*/ 	.short	0x0002
        /*001a*/ 	.short	0x005a
        /*001c*/ 	.short	0x0082
	.zero		2


//--------------------- .nv.info                  --------------------------
	.section	.nv.info,"",@"SHT_CUDA_INFO"
	.align	4


	//----- nvinfo : EIATTR_REGCOUNT
	.align		4
        /*0000*/ 	.byte	0x04, 0x2f
        /*0002*/ 	.short	(.L_15 - .L_14)
	.align		4
.L_14:
        /*0004*/ 	.word	index@(_ZN7cutlass13device_kernelINS_4gemm6kernel13GemmUniversalIN4cute5tupleIJiiiiEEENS1_10collective13CollectiveMmaINS1_34MainloopSm90TmaGmmaWarpSpecializedILi4ENS5_IJNS4_1CILi1EEESB_SB_EEENS1_35KernelTmaWarpSpecializedCooperativeEEENS5_IJNSA_ILi256EEENSA_ILi112EEENSA_ILi64EEEEEENS_10bfloat16_tENS5_IJlSB_lEEESJ_SK_NS4_8TiledMMAINS4_8MMA_AtomIJNS4_4SM904GMMA27MMA_64x16x16_F32BF16BF16_SSILNSO_5MajorE0ELSQ_0ELNSO_7ScaleInE1ELSR_1EEEEEENS4_6LayoutINS5_IJNSA_ILi2EEESB_SB_EEENS5_IJSB_NSA_ILi0EEESX_EEEEENS5_IJNS4_10UnderscoreES10_S10_EEEEENS4_13SM90_TMA_LOADENS4_14ComposedLayoutINS4_7SwizzleILi3ELi4ELi3EEENS4_18smem_ptr_flag_bitsILi16EEENSU_INS5_IJNSA_ILi8EEESH_EEENS5_IJSH_SB_EEEEEEEvNS4_8identityES13_S1D_vS1E_EENS_8epilogue10collective6detail29Sm90TmaWarpSpecializedAdapterINS1H_15DefaultEpilogueISJ_SK_SK_NS1G_6thread17LinearCombinationISJ_Li1EffLNS1L_9ScaleType4KindE0ELNS_15FloatRoundStyleE2ESJ_EENS1_15EpilogueDefaultEEEEEvvEEEEvNT_6ParamsE)
        /*0008*/ 	.word	0x000000a8


	//----- nvinfo : EIATTR_FRAME_SIZE
	.align		4
.L_15:
        /*000c*/ 	.byte	0x04, 0x11
        /*000e*/ 	.short	(.L_17 - .L_16)
	.align		4
.L_16:
        /*0010*/ 	.word	index@(_ZN7cutlass13device_kernelINS_4gemm6kernel13GemmUniversalIN4cute5tupleIJiiiiEEENS1_10collective13CollectiveMmaINS1_34MainloopSm90TmaGmmaWarpSpecializedILi4ENS5_IJNS4_1CILi1EEESB_SB_EEENS1_35KernelTmaWarpSpecializedCooperativeEEENS5_IJNSA_ILi256EEENSA_ILi112EEENSA_ILi64EEEEEENS_10bfloat16_tENS5_IJlSB_lEEESJ_SK_NS4_8TiledMMAINS4_8MMA_AtomIJNS4_4SM904GMMA27MMA_64x16x16_F32BF16BF16_SSILNSO_5MajorE0ELSQ_0ELNSO_7ScaleInE1ELSR_1EEEEEENS4_6LayoutINS5_IJNSA_ILi2EEESB_SB_EEENS5_IJSB_NSA_ILi0EEESX_EEEEENS5_IJNS4_10UnderscoreES10_S10_EEEEENS4_13SM90_TMA_LOADENS4_14ComposedLayoutINS4_7SwizzleILi3ELi4ELi3EEENS4_18smem_ptr_flag_bitsILi16EEENSU_INS5_IJNSA_ILi8EEESH_EEENS5_IJSH_SB_EEEEEEEvNS4_8identityES13_S1D_vS1E_EENS_8epilogue10collective6detail29Sm90TmaWarpSpecializedAdapterINS1H_15DefaultEpilogueISJ_SK_SK_NS1G_6thread17LinearCombinationISJ_Li1EffLNS1L_9ScaleType4KindE0ELNS_15FloatRoundStyleE2ESJ_EENS1_15EpilogueDefaultEEEEEvvEEEEvNT_6ParamsE)
        /*0014*/ 	.word	0x00000000


	//----- nvinfo : EIATTR_MIN_STACK_SIZE
	.align		4
.L_17:
        /*0018*/ 	.byte	0x04, 0x12
        /*001a*/ 	.short	(.L_19 - .L_18)
	.align		4
.L_18:
        /*001c*/ 	.word	index@(_ZN7cutlass13device_kernelINS_4gemm6kernel13GemmUniversalIN4cute5tupleIJiiiiEEENS1_10collective13CollectiveMmaINS1_34MainloopSm90TmaGmmaWarpSpecializedILi4ENS5_IJNS4_1CILi1EEESB_SB_EEENS1_35KernelTmaWarpSpecializedCooperativeEEENS5_IJNSA_ILi256EEENSA_ILi112EEENSA_ILi64EEEEEENS_10bfloat16_tENS5_IJlSB_lEEESJ_SK_NS4_8TiledMMAINS4_8MMA_AtomIJNS4_4SM904GMMA27MMA_64x16x16_F32BF16BF16_SSILNSO_5MajorE0ELSQ_0ELNSO_7ScaleInE1ELSR_1EEEEEENS4_6LayoutINS5_IJNSA_ILi2EEESB_SB_EEENS5_IJSB_NSA_ILi0EEESX_EEEEENS5_IJNS4_10UnderscoreES10_S10_EEEEENS4_13SM90_TMA_LOADENS4_14ComposedLayoutINS4_7SwizzleILi3ELi4ELi3EEENS4_18smem_ptr_flag_bitsILi16EEENSU_INS5_IJNSA_ILi8EEESH_EEENS5_IJSH_SB_EEEEEEEvNS4_8identityES13_S1D_vS1E_EENS_8epilogue10collective6detail29Sm90TmaWarpSpecializedAdapterINS1H_15DefaultEpilogueISJ_SK_SK_NS1G_6thread17LinearCombinationISJ_Li1EffLNS1L_9ScaleType4KindE0ELNS_15FloatRoundStyleE2ESJ_EENS1_15EpilogueDefaultEEEEEvvEEEEvNT_6ParamsE)
        /*0020*/ 	.word	0x00000000
.L_19:


//--------------------- .nv.compat                --------------------------
	.section	.nv.compat,"",@"SHT_CUDA_COMPAT_INFO"
	.align	4
        /*0000*/ 	.byte	0x02, 0x09, 0x01, 0x00, 0x02, 0x02, 0x04, 0x00, 0x02, 0x05, 0x05, 0x00, 0x03, 0x07, 0x01, 0x01
        /*0010*/ 	.byte	0x02, 0x03, 0x01, 0x00, 0x02, 0x06, 0x01, 0x00, 0x04, 0x0b, 0x08, 0x00, 0x00, 0x00, 0x00, 0x00
        /*0020*/ 	.byte	0x00, 0x00, 0x00, 0x00


//--------------------- .nv.info._ZN7cutlass13device_kernelINS_4gemm6kernel13GemmUniversalIN4cute5tupleIJiiiiEEENS1_10collective13CollectiveMmaINS1_34MainloopSm90TmaGmmaWarpSpecializedILi4ENS5_IJNS4_1CILi1EEESB_SB_EEENS1_35KernelTmaWarpSpecializedCooperativeEEENS5_IJNSA_ILi256EEENSA_ILi112EEENSA_ILi64EEEEEENS_10bfloat16_tENS5_IJlSB_lEEESJ_SK_NS4_8TiledMMAINS4_8MMA_AtomIJNS4_4SM904GMMA27MMA_64x16x16_F32BF16BF16_SSILNSO_5MajorE0ELSQ_0ELNSO_7ScaleInE1ELSR_1EEEEEENS4_6LayoutINS5_IJNSA_ILi2EEESB_SB_EEENS5_IJSB_NSA_ILi0EEESX_EEEEENS5_IJNS4_10UnderscoreES10_S10_EEEEENS4_13SM90_TMA_LOADENS4_14ComposedLayoutINS4_7SwizzleILi3ELi4ELi3EEENS4_18smem_ptr_flag_bitsILi16EEENSU_INS5_IJNSA_ILi8EEESH_EEENS5_IJSH_SB_EEEEEEEvNS4_8identityES13_S1D_vS1E_EENS_8epilogue10collective6detail29Sm90TmaWarpSpecializedAdapterINS1H_15DefaultEpilogueISJ_SK_SK_NS1G_6thread17LinearCombinationISJ_Li1EffLNS1L_9ScaleType4KindE0ELNS_15FloatRoundStyleE2ESJ_EENS1_15EpilogueDefaultEEEEEvvEEEEvNT_6ParamsE --------------------------
	.section	.nv.info._ZN7cutlass13device_kernelINS_4gemm6kernel13GemmUniversalIN4cute5tupleIJiiiiEEENS1_10collective13CollectiveMmaINS1_34MainloopSm90TmaGmmaWarpSpecializedILi4ENS5_IJNS4_1CILi1EEESB_SB_EEENS1_35KernelTmaWarpSpecializedCooperativeEEENS5_IJNSA_ILi256EEENSA_ILi112EEENSA_ILi64EEEEEENS_10bfloat16_tENS5_IJlSB_lEEESJ_SK_NS4_8TiledMMAINS4_8MMA_AtomIJNS4_4SM904GMMA27MMA_64x16x16_F32BF16BF16_SSILNSO_5MajorE0ELSQ_0ELNSO_7ScaleInE1ELSR_1EEEEEENS4_6LayoutINS5_IJNSA_ILi2EEESB_SB_EEENS5_IJSB_NSA_ILi0EEESX_EEEEENS5_IJNS4_10UnderscoreES10_S10_EEEEENS4_13SM90_TMA_LOADENS4_14ComposedLayoutINS4_7SwizzleILi3ELi4ELi3EEENS4_18smem_ptr_flag_bitsILi16EEENSU_INS5_IJNSA_ILi8EEESH_EEENS5_IJSH_SB_EEEEEEEvNS4_8identityES13_S1D_vS1E_EENS_8epilogue10collective6detail29Sm90TmaWarpSpecializedAdapterINS1H_15DefaultEpilogueISJ_SK_SK_NS1G_6thread17LinearCombinationISJ_Li1EffLNS1L_9ScaleType4KindE0ELNS_15FloatRoundStyleE2ESJ_EENS1_15EpilogueDefaultEEEEEvvEEEEvNT_6ParamsE,"",@"SHT_CUDA_INFO"
	.sectionflags	@""
	.align	4


	//----- nvinfo : EIATTR_CUDA_API_VERSION
	.align		4
        /*0000*/ 	.byte	0x04, 0x37
        /*0002*/ 	.short	(.L_21 - .L_20)
.L_20:
        /*0004*/ 	.word	0x00000082


	//----- nvinfo : EIATTR_KPARAM_INFO
	.align		4
.L_21:
        /*0008*/ 	.byte	0x04, 0x17
        /*000a*/ 	.short	(.L_23 - .L_22)
.L_22:
        /*000c*/ 	.word	0x00000000
        /*0010*/ 	.short	0x0000
        /*0012*/ 	.short	0x0070
        /*0014*/ 	.byte	0x00, 0xf0, 0x01, 0x10


	//----- nvinfo : EIATTR_SPARSE_MMA_MASK
	.align		4
.L_23:
        /*0018*/ 	.byte	0x03, 0x50
        /*001a*/ 	.short	0x0000


	//----- nvinfo : EIATTR_MAXREG_COUNT
	.align		4
        /*001c*/ 	.byte	0x03, 0x1b
        /*001e*/ 	.short	0x00a8


	//----- nvinfo : EIATTR_NUM_BARRIERS
	.align		4
        /*0020*/ 	.byte	0x02, 0x4c
        /*0022*/ 	.byte	0x01
	.zero		1


	//----- nvinfo : EIATTR_EXTERNS
	.align		4
        /*0024*/ 	.byte	0x04, 0x0f
        /*0026*/ 	.short	(.L_25 - .L_24)


	//   ....[0]....
	.align		4
.L_24:
        /*0028*/ 	.word	index@(__assertfail)


	//----- nvinfo : EIATTR_MERCURY_ISA_VERSION
	.align		4
.L_25:
        /*002c*/ 	.byte	0x03, 0x5f
        /*002e*/ 	.short	0x0101


	//----- nvinfo : EIATTR_INT_WARP_WIDE_INSTR_OFFSETS
	.align		4
        /*0030*/ 	.byte	0x04, 0x31
        /*0032*/ 	.short	(.L_27 - .L_26)


	//   ....[0]....
.L_26:
        /*0034*/ 	.word	0x000003b0


	//   ....[1]....
        /*0038*/ 	.word	0x000003e0


	//   ....[2]....
        /*003c*/ 	.word	0x000004c0


	//----- nvinfo : EIATTR_COOP_GROUP_MASK_REGIDS
	.align		4
.L_27:
        /*0040*/ 	.byte	0x04, 0x29
        /*0042*/ 	.short	(.L_29 - .L_28)


	//   ....[0]....
.L_28:
        /*0044*/ 	.word	0xffffffff


	//   ....[1]....
        /*0048*/ 	.word	0xffffffff


	//   ....[2]....
        /*004c*/ 	.word	0xffffffff


	//   ....[3]....
        /*0050*/ 	.word	0xffffffff


	//   ....[4]....
        /*0054*/ 	.word	0xffffffff


	//----- nvinfo : EIATTR_COOP_GROUP_INSTR_OFFSETS
	.align		4
.L_29:
        /*0058*/ 	.byte	0x04, 0x28
        /*005a*/ 	.short	(.L_31 - .L_30)


	//   ....[0]....
.L_30:
        /*005c*/ 	.word	0x00000060


	//   ....[1]....
        /*0060*/ 	.word	0x00000070


	//   ....[2]....
        /*0064*/ 	.word	0x00000130


	//   ....[3]....
        /*0068*/ 	.word	0x000002c0


	//   ....[4]....
        /*006c*/ 	.word	0x00000f70


	//----- nvinfo : EIATTR_REG_RECONFIG
	.align		4
.L_31:
        /*0070*/ 	.byte	0x01, 0x54
	.zero		2


	//----- nvinfo : EIATTR_SYSCALL_OFFSETS
	.align		4
        /*0074*/ 	.byte	0x04, 0x46
        /*0076*/ 	.short	(.L_33 - .L_32)


	//   ....[0]....
.L_32:
        /*0078*/ 	.word	0x00001130


	//----- nvinfo : EIATTR_MBARRIER_INSTR_OFFSETS
	.align		4
.L_33:
        /*007c*/ 	.byte	0x04, 0x39
        /*007e*/ 	.short	(.L_35 - .L_34)


	//   ....[0]....
.L_34:
        /*0080*/ 	.word	0x00000230
        /*0084*/ 	.word	0x000000ff
        /*0088*/ 	.word	0x00000000
        /*008c*/ 	.short	0x0100
        /*008e*/ 	.byte	0x08
	.zero		1


	//   ....[1]....
        /*0090*/ 	.word	0x00000240
        /*0094*/ 	.word	0x000000ff
        /*0098*/ 	.word	0x00000020
        /*009c*/ 	.short	0x0100
        /*009e*/ 	.byte	0x08
	.zero		1


	//   ....[2]....
        /*00a0*/ 	.word	0x00000250
        /*00a4*/ 	.word	0x000000ff
        /*00a8*/ 	.word	0x00000008
        /*00ac*/ 	.short	0x0100
        /*00ae*/ 	.byte	0x08
	.zero		1


	//   ....[3]....
        /*00b0*/ 	.word	0x00000260
        /*00b4*/ 	.word	0x000000ff
        /*00b8*/ 	.word	0x00000028
        /*00bc*/ 	.short	0x0100
        /*00be*/ 	.byte	0x08
	.zero		1


	//   ....[4]....
        /*00c0*/ 	.word	0x00000270
        /*00c4*/ 	.word	0x000000ff
        /*00c8*/ 	.word	0x00000010
        /*00cc*/ 	.short	0x0100
        /*00ce*/ 	.byte	0x08
	.zero		1


	//   ....[5]....
        /*00d0*/ 	.word	0x00000280
        /*00d4*/ 	.word	0x000000ff
        /*00d8*/ 	.word	0x00000030
        /*00dc*/ 	.short	0x0100
        /*00de*/ 	.byte	0x08
	.zero		1


	//   ....[6]....
        /*00e0*/ 	.word	0x00000290
        /*00e4*/ 	.word	0x000000ff
        /*00e8*/ 	.word	0x00000018
        /*00ec*/ 	.short	0x0100
        /*00ee*/ 	.byte	0x08
	.zero		1


	//   ....[7]....
        /*00f0*/ 	.word	0x000002a0
        /*00f4*/ 	.word	0x000000ff
        /*00f8*/ 	.word	0x00000038
        /*00fc*/ 	.short	0x0100
        /*00fe*/ 	.byte	0x08
	.zero		1


	//   ....[8]....
        /*0100*/ 	.word	0x00000530
        /*0104*/ 	.word	0x000000ff
        /*0108*/ 	.word	0x00000050
        /*010c*/ 	.short	0x0100
        /*010e*/ 	.byte	0x06
	.zero		1


	//   ....[9]....
        /*0110*/ 	.word	0x00000590
        /*0114*/ 	.word	0x000000ff
        /*0118*/ 	.word	0x00000058
        /*011c*/ 	.short	0x0100
        /*011e*/ 	.byte	0x06
	.zero		1


	//   ....[10]....
        /*0120*/ 	.word	0x000011b0
        /*0124*/ 	.word	0x00000003
        /*0128*/ 	.word	0x00000000
        /*012c*/ 	.short	0x010a
        /*012e*/ 	.byte	0x3f
	.zero		1


	//   ....[11]....
        /*0130*/ 	.word	0x000011f0
        /*0134*/ 	.word	0x00000003
        /*0138*/ 	.word	0x00000000
        /*013c*/ 	.short	0x010a
        /*013e*/ 	.byte	0x3f
	.zero		1


	//   ....[12]....
        /*0140*/ 	.word	0x00002920
        /*0144*/ 	.word	0x000000ff
        /*0148*/ 	.word	0x00000000
        /*014c*/ 	.short	0x010a
        /*014e*/ 	.byte	0x08
	.zero		1


	//   ....[13]....
        /*0150*/ 	.word	0x00002960
        /*0154*/ 	.word	0x000000ff
        /*0158*/ 	.word	0x00000000
        /*015c*/ 	.short	0x010a
        /*015e*/ 	.byte	0x08
	.zero		1


	//   ....[14]....
        /*0160*/ 	.word	0x00003fb0
        /*0164*/ 	.word	0x000000ff
        /*0168*/ 	.word	0x00000000
        /*016c*/ 	.short	0x0101
        /*016e*/ 	.byte	0x08
	.zero		1


	//   ....[15]....
        /*0170*/ 	.word	0x00004150
        /*0174*/ 	.word	0x000000ff
        /*0178*/ 	.word	0x00000000
        /*017c*/ 	.short	0x0101
        /*017e*/ 	.byte	0x04
	.zero		1


	//   ....[16]....
        /*0180*/ 	.word	0x0000c140
        /*0184*/ 	.word	0x0000000c
        /*0188*/ 	.word	0x00000020
        /*018c*/ 	.short	0x010a
        /*018e*/ 	.byte	0x3f
	.zero		1


	//   ....[17]....
        /*0190*/ 	.word	0x0000c500
        /*0194*/ 	.word	0x00000005
        /*0198*/ 	.word	0x00000058
        /*019c*/ 	.short	0x0101
        /*019e*/ 	.byte	0x3f
	.zero		1


	//   ....[18]....
        /*01a0*/ 	.word	0x0000cc00
        /*01a4*/ 	.word	0x00000007
        /*01a8*/ 	.word	0x00000000
        /*01ac*/ 	.short	0x010a
        /*01ae*/ 	.byte	0x3f
	.zero		1


	//   ....[19]....
        /*01b0*/ 	.word	0x0000cc80
        /*01b4*/ 	.word	0x00000006
        /*01b8*/ 	.word	0x00000000
        /*01bc*/ 	.short	0x010a
        /*01be*/ 	.byte	0x3f
	.zero		1


	//   ....[20]....
        /*01c0*/ 	.word	0x0000cd10
        /*01c4*/ 	.word	0x00000007
        /*01c8*/ 	.word	0x00000000
        /*01cc*/ 	.short	0x010a
        /*01ce*/ 	.byte	0x3f
	.zero		1


	//   ....[21]....
        /*01d0*/ 	.word	0x0000cda0
        /*01d4*/ 	.word	0x00000005
        /*01d8*/ 	.word	0x00000000
        /*01dc*/ 	.short	0x010a
        /*01de*/ 	.byte	0x3f
	.zero		1


	//   ....[22]....
        /*01e0*/ 	.word	0x0000ce00
        /*01e4*/ 	.word	0x00000003
        /*01e8*/ 	.word	0x00000000
        /*01ec*/ 	.short	0x010a
        /*01ee*/ 	.byte	0x3f
	.zero		1


	//   ....[23]....
        /*01f0*/ 	.word	0x0000ce60
        /*01f4*/ 	.word	0x00000005
        /*01f8*/ 	.word	0x00000000
        /*01fc*/ 	.short	0x010a
        /*01fe*/ 	.byte	0x3f
	.zero		1


	//   ....[24]....
        /*0200*/ 	.word	0x0000cf30
        /*0204*/ 	.word	0x0000000c
        /*0208*/ 	.word	0x00000020
        /*020c*/ 	.short	0x010a
        /*020e*/ 	.byte	0x3f
	.zero		1


	//   ....[25]....
        /*0210*/ 	.word	0x0000d000
        /*0214*/ 	.word	0x00000007
        /*0218*/ 	.word	0x00000000
        /*021c*/ 	.short	0x010a
        /*021e*/ 	.byte	0x3f
	.zero		1


	//   ....[26]....
        /*0220*/ 	.word	0x0000d050
        /*0224*/ 	.word	0x00000006
        /*0228*/ 	.word	0x00000000
        /*022c*/ 	.short	0x010a
        /*022e*/ 	.byte	0x3f
	.zero		1


	//   ....[27]....
        /*0230*/ 	.word	0x0000d0a0
        /*0234*/ 	.word	0x00000007
        /*0238*/ 	.word	0x00000000
        /*023c*/ 	.short	0x010a
        /*023e*/ 	.byte	0x3f
	.zero		1


	//----- nvinfo : EIATTR_NUM_MBARRIERS
	.align		4
.L_35:
        /*0240*/ 	.byte	0x03, 0x38
        /*0242*/ 	.short	0x000a


	//----- nvinfo : EIATTR_EXIT_INSTR_OFFSETS
	.align		4
        /*0244*/ 	.byte	0x04, 0x1c
        /*0246*/ 	.short	(.L_37 - .L_36)


	//   ....[0]....
.L_36:
        /*0248*/ 	.word	0x000005e0


	//   ....[1]....
        /*024c*/ 	.word	0x00000ea0


	//   ....[2]....
        /*0250*/ 	.word	0x0000b7b0


	//   ....[3]....
        /*0254*/ 	.word	0x0000bde0


	//   ....[4]....
        /*0258*/ 	.word	0x0000cdf0


	//----- nvinfo : EIATTR_MAX_THREADS
	.align		4
.L_37:
        /*025c*/ 	.byte	0x04, 0x05
        /*025e*/ 	.short	(.L_39 - .L_38)
.L_38:
        /*0260*/ 	.word	0x00000180
        /*0264*/ 	.word	0x00000001
        /*0268*/ 	.word	0x00000001


	//----- nvinfo : EIATTR_CRS_STACK_SIZE
	.align		4
.L_39:
        /*026c*/ 	.byte	0x04, 0x1e
        /*026e*/ 	.short	(.L_41 - .L_40)
.L_40:
        /*0270*/ 	.word	0x00000000


	//----- nvinfo : EIATTR_CBANK_PARAM_SIZE
	.align		4
.L_41:
        /*0274*/ 	.byte	0x03, 0x19
        /*0276*/ 	.short	0x0470


	//----- nvinfo : EIATTR_PARAM_CBANK
	.align		4
        /*0278*/ 	.byte	0x04, 0x0a
        /*027a*/ 	.short	(.L_43 - .L_42)
	.align		4
.L_42:
        /*027c*/ 	.word	index@(.nv.constant0._ZN7cutlass13device_kernelINS_4gemm6kernel13GemmUniversalIN4cute5tupleIJiiiiEEENS1_10collective13CollectiveMmaINS1_34MainloopSm90TmaGmmaWarpSpecializedILi4ENS5_IJNS4_1CILi1EEESB_SB_EEENS1_35KernelTmaWarpSpecializedCooperativeEEENS5_IJNSA_ILi256EEENSA_ILi112EEENSA_ILi64EEEEEENS_10bfloat16_tENS5_IJlSB_lEEESJ_SK_NS4_8TiledMMAINS4_8MMA_AtomIJNS4_4SM904GMMA27MMA_64x16x16_F32BF16BF16_SSILNSO_5MajorE0ELSQ_0ELNSO_7ScaleInE1ELSR_1EEEEEENS4_6LayoutINS5_IJNSA_ILi2EEESB_SB_EEENS5_IJSB_NSA_ILi0EEESX_EEEEENS5_IJNS4_10UnderscoreES10_S10_EEEEENS4_13SM90_TMA_LOADENS4_14ComposedLayoutINS4_7SwizzleILi3ELi4ELi3EEENS4_18smem_ptr_flag_bitsILi16EEENSU_INS5_IJNSA_ILi8EEESH_EEENS5_IJSH_SB_EEEEEEEvNS4_8identityES13_S1D_vS1E_EENS_8epilogue10collective6detail29Sm90TmaWarpSpecializedAdapterINS1H_15DefaultEpilogueISJ_SK_SK_NS1G_6thread17LinearCombinationISJ_Li1EffLNS1L_9ScaleType4KindE0ELNS_15FloatRoundStyleE2ESJ_EENS1_15EpilogueDefaultEEEEEvvEEEEvNT_6ParamsE)
        /*0280*/ 	.short	0x0210
        /*0282*/ 	.short	0x0470


	//----- nvinfo : EIATTR_SW_WAR
	.align		4
.L_43:
        /*0284*/ 	.byte	0x04, 0x36
        /*0286*/ 	.short	(.L_45 - .L_44)
.L_44:
        /*0288*/ 	.word	0x00000008
.L_45:


//--------------------- .nv.callgraph             --------------------------
	.section	.nv.callgraph,"",@"SHT_CUDA_CALLGRAPH"
	.align	4
	.sectionentsize	8
	.align		4
        /*0000*/ 	.word	0x00000000
	.align		4
        /*0004*/ 	.word	0xffffffff
	.align		4
        /*0008*/ 	.word	index@(_ZN7cutlass13device_kernelINS_4gemm6kernel13GemmUniversalIN4cute5tupleIJiiiiEEENS1_10collective13CollectiveMmaINS1_34MainloopSm90TmaGmmaWarpSpecializedILi4ENS5_IJNS4_1CILi1EEESB_SB_EEENS1_35KernelTmaWarpSpecializedCooperativeEEENS5_IJNSA_ILi256EEENSA_ILi112EEENSA_ILi64EEEEEENS_10bfloat16_tENS5_IJlSB_lEEESJ_SK_NS4_8TiledMMAINS4_8MMA_AtomIJNS4_4SM904GMMA27MMA_64x16x16_F32BF16BF16_SSILNSO_5MajorE0ELSQ_0ELNSO_7ScaleInE1ELSR_1EEEEEENS4_6LayoutINS5_IJNSA_ILi2EEESB_SB_EEENS5_IJSB_NSA_ILi0EEESX_EEEEENS5_IJNS4_10UnderscoreES10_S10_EEEEENS4_13SM90_TMA_LOADENS4_14ComposedLayoutINS4_7SwizzleILi3ELi4ELi3EEENS4_18smem_ptr_flag_bitsILi16EEENSU_INS5_IJNSA_ILi8EEESH_EEENS5_IJSH_SB_EEEEEEEvNS4_8identityES13_S1D_vS1E_EENS_8epilogue10collective6detail29Sm90TmaWarpSpecializedAdapterINS1H_15DefaultEpilogueISJ_SK_SK_NS1G_6thread17LinearCombinationISJ_Li1EffLNS1L_9ScaleType4KindE0ELNS_15FloatRoundStyleE2ESJ_EENS1_15EpilogueDefaultEEEEEvvEEEEvNT_6ParamsE)
	.align		4
        /*000c*/ 	.word	index@(__assertfail)
	.align		4
        /*0010*/ 	.word	0x00000000
	.align		4
        /*0014*/ 	.word	0xfffffffe
	.align		4
        /*0018*/ 	.word	0x00000000
	.align		4
        /*001c*/ 	.word	0xfffffffd
	.align		4
        /*0020*/ 	.word	0x00000000
	.align		4
        /*0024*/ 	.word	0xfffffffc


//--------------------- .nv.constant4             --------------------------
	.section	.nv.constant4,"a",@progbits
	.align	8
	.align		8
.nv.constant4:
        /*0000*/ 	.dword	__assertfail
	.align		8
        /*0008*/ 	.dword	__unnamed_1
	.align		8
        /*0010*/ 	.dword	_ZN40_INTERNAL_5c0859f6_4_k_cu_03ef1293_118544cuda3std3__45__cpo5beginE
	.align		8
        /*0018*/ 	.dword	_ZN40_INTERNAL_5c0859f6_4_k_cu_03ef1293_118544cuda3std3__45__cpo3endE
	.align		8
        /*0020*/ 	.dword	_ZN40_INTERNAL_5c0859f6_4_k_cu_03ef1293_118544cuda3std3__45__cpo6cbeginE
	.align		8
        /*0028*/ 	.dword	_ZN40_INTERNAL_5c0859f6_4_k_cu_03ef1293_118544cuda3std3__45__cpo4cendE
	.align		8
        /*0030*/ 	.dword	_ZN40_INTERNAL_5c0859f6_4_k_cu_03ef1293_118544cuda3std3__442_GLOBAL__N__5c0859f6_4_k_cu_03ef1293_118546ignoreE
	.align		8
        /*0038*/ 	.dword	_ZN40_INTERNAL_5c0859f6_4_k_cu_03ef1293_118544cuda3std3__419piecewise_constructE
	.align		8
        /*0040*/ 	.dword	_ZN40_INTERNAL_5c0859f6_4_k_cu_03ef1293_118544cuda3std3__48in_placeE
	.align		8
        /*0048*/ 	.dword	_ZN40_INTERNAL_5c0859f6_4_k_cu_03ef1293_118544cuda3std6ranges3__45__cpo4swapE
	.align		8
        /*0050*/ 	.dword	_ZN40_INTERNAL_5c0859f6_4_k_cu_03ef1293_118544cuda3std6ranges3__45__cpo9iter_moveE
	.align		8
        /*0058*/ 	.dword	_ZN40_INTERNAL_5c0859f6_4_k_cu_03ef1293_118544cute7productE
	.align		8
        /*0060*/ 	.dword	_ZN40_INTERNAL_5c0859f6_4_k_cu_03ef1293_118544cute1_E
	.align		8
        /*0068*/ 	.dword	$str$22
	.align		8
        /*0070*/ 	.dword	$str$23


//--------------------- .text._ZN7cutlass13device_kernelINS_4gemm6kernel13GemmUniversalIN4cute5tupleIJiiiiEEENS1_10collective13CollectiveMmaINS1_34MainloopSm90TmaGmmaWarpSpecializedILi4ENS5_IJNS4_1CILi1EEESB_SB_EEENS1_35KernelTmaWarpSpecializedCooperativeEEENS5_IJNSA_ILi256EEENSA_ILi112EEENSA_ILi64EEEEEENS_10bfloat16_tENS5_IJlSB_lEEESJ_SK_NS4_8TiledMMAINS4_8MMA_AtomIJNS4_4SM904GMMA27MMA_64x16x16_F32BF16BF16_SSILNSO_5MajorE0ELSQ_0ELNSO_7ScaleInE1ELSR_1EEEEEENS4_6LayoutINS5_IJNSA_ILi2EEESB_SB_EEENS5_IJSB_NSA_ILi0EEESX_EEEEENS5_IJNS4_10UnderscoreES10_S10_EEEEENS4_13SM90_TMA_LOADENS4_14ComposedLayoutINS4_7SwizzleILi3ELi4ELi3EEENS4_18smem_ptr_flag_bitsILi16EEENSU_INS5_IJNSA_ILi8EEESH_EEENS5_IJSH_SB_EEEEEEEvNS4_8identityES13_S1D_vS1E_EENS_8epilogue10collective6detail29Sm90TmaWarpSpecializedAdapterINS1H_15DefaultEpilogueISJ_SK_SK_NS1G_6thread17LinearCombinationISJ_Li1EffLNS1L_9ScaleType4KindE0ELNS_15FloatRoundStyleE2ESJ_EENS1_15EpilogueDefaultEEEEEvvEEEEvNT_6ParamsE --------------------------
	.section	.text._ZN7cutlass13device_kernelINS_4gemm6kernel13GemmUniversalIN4cute5tupleIJiiiiEEENS1_10collective13CollectiveMmaINS1_34MainloopSm90TmaGmmaWarpSpecializedILi4ENS5_IJNS4_1CILi1EEESB_SB_EEENS1_35KernelTmaWarpSpecializedCooperativeEEENS5_IJNSA_ILi256EEENSA_ILi112EEENSA_ILi64EEEEEENS_10bfloat16_tENS5_IJlSB_lEEESJ_SK_NS4_8TiledMMAINS4_8MMA_AtomIJNS4_4SM904GMMA27MMA_64x16x16_F32BF16BF16_SSILNSO_5MajorE0ELSQ_0ELNSO_7ScaleInE1ELSR_1EEEEEENS4_6LayoutINS5_IJNSA_ILi2EEESB_SB_EEENS5_IJSB_NSA_ILi0EEESX_EEEEENS5_IJNS4_10UnderscoreES10_S10_EEEEENS4_13SM90_TMA_LOADENS4_14ComposedLayoutINS4_7SwizzleILi3ELi4ELi3EEENS4_18smem_ptr_flag_bitsILi16EEENSU_INS5_IJNSA_ILi8EEESH_EEENS5_IJSH_SB_EEEEEEEvNS4_8identityES13_S1D_vS1E_EENS_8epilogue10collective6detail29Sm90TmaWarpSpecializedAdapterINS1H_15DefaultEpilogueISJ_SK_SK_NS1G_6thread17LinearCombinationISJ_Li1EffLNS1L_9ScaleType4KindE0ELNS_15FloatRoundStyleE2ESJ_EENS1_15EpilogueDefaultEEEEEvvEEEEvNT_6ParamsE,"ax",@progbits
	.align	128
.text._ZN7cutlass13device_kernelINS_4gemm6kernel13GemmUniversalIN4cute5tupleIJiiiiEEENS1_10collective13CollectiveMmaINS1_34MainloopSm90TmaGmmaWarpSpecializedILi4ENS5_IJNS4_1CILi1EEESB_SB_EEENS1_35KernelTmaWarpSpecializedCooperativeEEENS5_IJNSA_ILi256EEENSA_ILi112EEENSA_ILi64EEEEEENS_10bfloat16_tENS5_IJlSB_lEEESJ_SK_NS4_8TiledMMAINS4_8MMA_AtomIJNS4_4SM904GMMA27MMA_64x16x16_F32BF16BF16_SSILNSO_5MajorE0ELSQ_0ELNSO_7ScaleInE1ELSR_1EEEEEENS4_6LayoutINS5_IJNSA_ILi2EEESB_SB_EEENS5_IJSB_NSA_ILi0EEESX_EEEEENS5_IJNS4_10UnderscoreES10_S10_EEEEENS4_13SM90_TMA_LOADENS4_14ComposedLayoutINS4_7SwizzleILi3ELi4ELi3EEENS4_18smem_ptr_flag_bitsILi16EEENSU_INS5_IJNSA_ILi8EEESH_EEENS5_IJSH_SB_EEEEEEEvNS4_8identityES13_S1D_vS1E_EENS_8epilogue10collective6detail29Sm90TmaWarpSpecializedAdapterINS1H_15DefaultEpilogueISJ_SK_SK_NS1G_6thread17LinearCombinationISJ_Li1EffLNS1L_9ScaleType4KindE0ELNS_15FloatRoundStyleE2ESJ_EENS1_15EpilogueDefaultEEEEEvvEEEEvNT_6ParamsE:
        .type           _ZN7cutlass13device_kernelINS_4gemm6kernel13GemmUniversalIN4cute5tupleIJiiiiEEENS1_10collective13CollectiveMmaINS1_34MainloopSm90TmaGmmaWarpSpecializedILi4ENS5_IJNS4_1CILi1EEESB_SB_EEENS1_35KernelTmaWarpSpecializedCooperativeEEENS5_IJNSA_ILi256EEENSA_ILi112EEENSA_ILi64EEEEEENS_10bfloat16_tENS5_IJlSB_lEEESJ_SK_NS4_8TiledMMAINS4_8MMA_AtomIJNS4_4SM904GMMA27MMA_64x16x16_F32BF16BF16_SSILNSO_5MajorE0ELSQ_0ELNSO_7ScaleInE1ELSR_1EEEEEENS4_6LayoutINS5_IJNSA_ILi2EEESB_SB_EEENS5_IJSB_NSA_ILi0EEESX_EEEEENS5_IJNS4_10UnderscoreES10_S10_EEEEENS4_13SM90_TMA_LOADENS4_14ComposedLayoutINS4_7SwizzleILi3ELi4ELi3EEENS4_18smem_ptr_flag_bitsILi16EEENSU_INS5_IJNSA_ILi8EEESH_EEENS5_IJSH_SB_EEEEEEEvNS4_8identityES13_S1D_vS1E_EENS_8epilogue10collective6detail29Sm90TmaWarpSpecializedAdapterINS1H_15DefaultEpilogueISJ_SK_SK_NS1G_6thread17LinearCombinationISJ_Li1EffLNS1L_9ScaleType4KindE0ELNS_15FloatRoundStyleE2ESJ_EENS1_15EpilogueDefaultEEEEEvvEEEEvNT_6ParamsE,@function
        .size           _ZN7cutlass13device_kernelINS_4gemm6kernel13GemmUniversalIN4cute5tupleIJiiiiEEENS1_10collective13CollectiveMmaINS1_34MainloopSm90TmaGmmaWarpSpecializedILi4ENS5_IJNS4_1CILi1EEESB_SB_EEENS1_35KernelTmaWarpSpecializedCooperativeEEENS5_IJNSA_ILi256EEENSA_ILi112EEENSA_ILi64EEEEEENS_10bfloat16_tENS5_IJlSB_lEEESJ_SK_NS4_8TiledMMAINS4_8MMA_AtomIJNS4_4SM904GMMA27MMA_64x16x16_F32BF16BF16_SSILNSO_5MajorE0ELSQ_0ELNSO_7ScaleInE1ELSR_1EEEEEENS4_6LayoutINS5_IJNSA_ILi2EEESB_SB_EEENS5_IJSB_NSA_ILi0EEESX_EEEEENS5_IJNS4_10UnderscoreES10_S10_EEEEENS4_13SM90_TMA_LOADENS4_14ComposedLayoutINS4_7SwizzleILi3ELi4ELi3EEENS4_18smem_ptr_flag_bitsILi16EEENSU_INS5_IJNSA_ILi8EEESH_EEENS5_IJSH_SB_EEEEEEEvNS4_8identityES13_S1D_vS1E_EENS_8epilogue10collective6detail29Sm90TmaWarpSpecializedAdapterINS1H_15DefaultEpilogueISJ_SK_SK_NS1G_6thread17LinearCombinationISJ_Li1EffLNS1L_9ScaleType4KindE0ELNS_15FloatRoundStyleE2ESJ_EENS1_15EpilogueDefaultEEEEEvvEEEEvNT_6ParamsE,(.L_x_288 - _ZN7cutlass13device_kernelINS_4gemm6kernel13GemmUniversalIN4cute5tupleIJiiiiEEENS1_10collective13CollectiveMmaINS1_34MainloopSm90TmaGmmaWarpSpecializedILi4ENS5_IJNS4_1CILi1EEESB_SB_EEENS1_35KernelTmaWarpSpecializedCooperativeEEENS5_IJNSA_ILi256EEENSA_ILi112EEENSA_ILi64EEEEEENS_10bfloat16_tENS5_IJlSB_lEEESJ_SK_NS4_8TiledMMAINS4_8MMA_AtomIJNS4_4SM904GMMA27MMA_64x16x16_F32BF16BF16_SSILNSO_5MajorE0ELSQ_0ELNSO_7ScaleInE1ELSR_1EEEEEENS4_6LayoutINS5_IJNSA_ILi2EEESB_SB_EEENS5_IJSB_NSA_ILi0EEESX_EEEEENS5_IJNS4_10UnderscoreES10_S10_EEEEENS4_13SM90_TMA_LOADENS4_14ComposedLayoutINS4_7SwizzleILi3ELi4ELi3EEENS4_18smem_ptr_flag_bitsILi16EEENSU_INS5_IJNSA_ILi8EEESH_EEENS5_IJSH_SB_EEEEEEEvNS4_8identityES13_S1D_vS1E_EENS_8epilogue10collective6detail29Sm90TmaWarpSpecializedAdapterINS1H_15DefaultEpilogueISJ_SK_SK_NS1G_6thread17LinearCombinationISJ_Li1EffLNS1L_9ScaleType4KindE0ELNS_15FloatRoundStyleE2ESJ_EENS1_15EpilogueDefaultEEEEEvvEEEEvNT_6ParamsE)
        .other          _ZN7cutlass13device_kernelINS_4gemm6kernel13GemmUniversalIN4cute5tupleIJiiiiEEENS1_10collective13CollectiveMmaINS1_34MainloopSm90TmaGmmaWarpSpecializedILi4ENS5_IJNS4_1CILi1EEESB_SB_EEENS1_35KernelTmaWarpSpecializedCooperativeEEENS5_IJNSA_ILi256EEENSA_ILi112EEENSA_ILi64EEEEEENS_10bfloat16_tENS5_IJlSB_lEEESJ_SK_NS4_8TiledMMAINS4_8MMA_AtomIJNS4_4SM904GMMA27MMA_64x16x16_F32BF16BF16_SSILNSO_5MajorE0ELSQ_0ELNSO_7ScaleInE1ELSR_1EEEEEENS4_6LayoutINS5_IJNSA_ILi2EEESB_SB_EEENS5_IJSB_NSA_ILi0EEESX_EEEEENS5_IJNS4_10UnderscoreES10_S10_EEEEENS4_13SM90_TMA_LOADENS4_14ComposedLayoutINS4_7SwizzleILi3ELi4ELi3EEENS4_18smem_ptr_flag_bitsILi16EEENSU_INS5_IJNSA_ILi8EEESH_EEENS5_IJSH_SB_EEEEEEEvNS4_8identityES13_S1D_vS1E_EENS_8epilogue10collective6detail29Sm90TmaWarpSpecializedAdapterINS1H_15DefaultEpilogueISJ_SK_SK_NS1G_6thread17LinearCombinationISJ_Li1EffLNS1L_9ScaleType4KindE0ELNS_15FloatRoundStyleE2ESJ_EENS1_15EpilogueDefaultEEEEEvvEEEEvNT_6ParamsE,@"STO_CUDA_ENTRY STV_DEFAULT"
_ZN7cutlass13device_kernelINS_4gemm6kernel13GemmUniversalIN4cute5tupleIJiiiiEEENS1_10collective13CollectiveMmaINS1_34MainloopSm90TmaGmmaWarpSpecializedILi4ENS5_IJNS4_1CILi1EEESB_SB_EEENS1_35KernelTmaWarpSpecializedCooperativeEEENS5_IJNSA_ILi256EEENSA_ILi112EEENSA_ILi64EEEEEENS_10bfloat16_tENS5_IJlSB_lEEESJ_SK_NS4_8TiledMMAINS4_8MMA_AtomIJNS4_4SM904GMMA27MMA_64x16x16_F32BF16BF16_SSILNSO_5MajorE0ELSQ_0ELNSO_7ScaleInE1ELSR_1EEEEEENS4_6LayoutINS5_IJNSA_ILi2EEESB_SB_EEENS5_IJSB_NSA_ILi0EEESX_EEEEENS5_IJNS4_10UnderscoreES10_S10_EEEEENS4_13SM90_TMA_LOADENS4_14ComposedLayoutINS4_7SwizzleILi3ELi4ELi3EEENS4_18smem_ptr_flag_bitsILi16EEENSU_INS5_IJNSA_ILi8EEESH_EEENS5_IJSH_SB_EEEEEEEvNS4_8identityES13_S1D_vS1E_EENS_8epilogue10collective6detail29Sm90TmaWarpSpecializedAdapterINS1H_15DefaultEpilogueISJ_SK_SK_NS1G_6thread17LinearCombinationISJ_Li1EffLNS1L_9ScaleType4KindE0ELNS_15FloatRoundStyleE2ESJ_EENS1_15EpilogueDefaultEEEEEvvEEEEvNT_6ParamsE:
[----:B------:R-:W0:Y:S01]  /*0000*/  LDC R1, c[0x0][0x28] ;  /* 0x00000a00ff017b82 */ /* 0x000e220000000800 */
[----:B------:R-:W1:Y:S01]  /*0010*/  S2R R18, SR_TID.X ;  /* 0x0000000000127919 */ /* 0x000e620000002100 */
[----:B------:R-:W-:Y:S01]  /*0020*/  ELECT P0, URZ, PT ;  /* 0x00000000003f782f */ /* 0x000fe20003800000 */
[----:B------:R-:W-:Y:S01]  /*0030*/  BSSY B0, `(.L_x_0) ;  /* 0x000000f000007945 */ /* 0x000fe20003800000 */
[--C-:B-1----:R-:W-:Y:S02]  /*0040*/  SHF.R.U32.HI R0, RZ, 0x5, R18.reuse ;  /* 0x00000005ff007819 */ /* 0x102fe40000011612 */
[----:B------:R-:W-:-:S03]  /*0050*/  SHF.R.U32.HI R22, RZ, 0x7, R18 ;  /* 0x00000007ff167819 */ /* 0x000fc60000011612 */
[----:B------:R-:W1:Y:S04]  /*0060*/  SHFL.IDX PT, R5, R0, RZ, 0x1f ;  /* 0x00001fff00057589 */ /* 0x000e6800000e0000 */
[----:B------:R2:W3:Y:S01]  /*0070*/  SHFL.IDX PT, R8, R22, RZ, 0x1f ;  /* 0x00001fff16087589 */ /* 0x0004e200000e0000 */
[----:B-1----:R-:W-:-:S13]  /*0080*/  ISETP.NE.OR P0, PT, R5, RZ, !P0 ;  /* 0x000000ff0500720c */ /* 0x002fda0004705670 */
[----:B0-23--:R-:W-:Y:S05]  /*0090*/  @P0 BRA `(.L_x_1) ;  /* 0x0000000000200947 */ /* 0x00dfea0003800000 */
[----:B------:R-:W-:Y:S02]  /*00a0*/  ULDC.64 UR4, c[0x0][0x198] ;  /* 0x0000660000047ab9 */ /* 0x000fe40000000a00 */
[----:B------:R-:W-:Y:S02]  /*00b0*/  UIADD3 UR6, UP0, UR4, 0xf0, URZ ;  /* 0x000000f004067890 */ /* 0x000fe4000ff1e03f */
[----:B------:R-:W-:Y:S02]  /*00c0*/  UIADD3 UR4, UP1, UR4, 0x1f0, URZ ;  /* 0x000001f004047890 */ /* 0x000fe4000ff3e03f */
[----:B------:R-:W-:Y:S02]  /*00d0*/  UIADD3.X UR7, URZ, UR5, URZ, UP0, !UPT ;  /* 0x000000053f077290 */ /* 0x000fe400087fe43f */
[----:B------:R-:W-:-:S07]  /*00e0*/  UIADD3.X UR5, URZ, UR5, URZ, UP1, !UPT ;  /* 0x000000053f057290 */ /* 0x000fce0008ffe43f */
[----:B------:R0:W-:Y:S02]  /*00f0*/  UTMACCTL.PF [UR6] ;  /* 0x00000000060079b9 */ /* 0x0001e40008040000 */
[----:B------:R0:W-:Y:S02]  /*0100*/  UTMACCTL.PF [UR4] ;  /* 0x00000000040079b9 */ /* 0x0001e40008040000 */
[----:B0-----:R-:W-:Y:S01]  /*0110*/  NOP ;  /* 0x0000000000007918 */ /* 0x001fe20000000000 */
.L_x_1:
[----:B------:R-:W-:Y:S05]  /*0120*/  BSYNC B0 ;  /* 0x0000000000007941 */ /* 0x000fea0003800000 */
.L_x_0:
[----:B------:R-:W0:Y:S02]  /*0130*/  SHFL.IDX PT, R2, R0, RZ, 0x1f ;  /* 0x00001fff00027589 */ /* 0x000e2400000e0000 */
[----:B0-----:R-:W-:-:S13]  /*0140*/  ISETP.NE.AND P0, PT, R2, RZ, PT ;  /* 0x000000ff0200720c */ /* 0x001fda0003f05270 */
[----:B------:R-:W-:Y:S05]  /*0150*/  @P0 BRA `(.L_x_2) ;  /* 0x0000000000580947 */ /* 0x000fea0003800000 */
[----:B------:R-:W0:Y:S01]  /*0160*/  S2UR UR8, SR_CgaCtaId ;  /* 0x00000000000879c3 */ /* 0x000e220000008800 */
[----:B------:R-:W-:Y:S01]  /*0170*/  UMOV UR4, 0x400 ;  /* 0x0000040000047882 */ /* 0x000fe20000000000 */
[----:B------:R-:W-:Y:S01]  /*0180*/  UMOV UR5, 0x1 ;  /* 0x0000000100057882 */ /* 0x000fe20000000000 */
[----:B------:R-:W-:Y:S01]  /*0190*/  UMOV UR6, 0x100 ;  /* 0x0000010000067882 */ /* 0x000fe20000000000 */
[----:B------:R-:W-:Y:S01]  /*01a0*/  ELECT P0, URZ, PT ;  /* 0x00000000003f782f */ /* 0x000fe20003800000 */
[----:B------:R-:W-:-:S04]  /*01b0*/  UIADD3 UR6, -UR6, 0x100000, URZ ;  /* 0x0010000006067890 */ /* 0x000fc8000fffe13f */
[----:B------:R-:W-:Y:S02]  /*01c0*/  USHF.L.U32 UR7, UR6, 0xb, URZ ;  /* 0x0000000b06077899 */ /* 0x000fe4000800063f */
[----:B------:R-:W-:Y:S02]  /*01d0*/  USHF.L.U32 UR6, UR6, 0x1, URZ ;  /* 0x0000000106067899 */ /* 0x000fe4000800063f */
[----:B0-----:R-:W-:Y:S02]  /*01e0*/  ULEA UR8, UR8, UR4, 0x18 ;  /* 0x0000000408087291 */ /* 0x001fe4000f8ec03f */
[----:B------:R-:W-:-:S04]  /*01f0*/  UIADD3 UR4, -UR5, 0x100000, URZ ;  /* 0x0010000005047890 */ /* 0x000fc8000fffe13f */
[----:B------:R-:W-:Y:S02]  /*0200*/  USHF.L.U32 UR5, UR4, 0xb, URZ ;  /* 0x0000000b04057899 */ /* 0x000fe4000800063f */
[----:B------:R-:W-:Y:S01]  /*0210*/  USHF.L.U32 UR4, UR4, 0x1, URZ ;  /* 0x0000000104047899 */ /* 0x000fe2000800063f */
[----:B------:R-:W0:Y:S11]  /*0220*/  FENCE.VIEW.ASYNC.S ;  /* 0x00000000000073c6 */ /* 0x000e360000000000 */
[----:B0-----:R0:W1:Y:S01]  /*0230*/  SYNCS.EXCH.64 URZ, [UR8], UR4 ;  /* 0x00000004083f75b2 */ /* 0x0010620008000100 */
[----:B------:R0:W2:Y:S01]  /*0240*/  SYNCS.EXCH.64 URZ, [UR8+0x20], UR6 ;  /* 0x00002006083f75b2 */ /* 0x0000a20008000100 */
[----:B------:R0:W3:Y:S01]  /*0250*/  SYNCS.EXCH.64 URZ, [UR8+0x8], UR4 ;  /* 0x00000804083f75b2 */ /* 0x0000e20008000100 */
[----:B------:R0:W4:Y:S01]  /*0260*/  SYNCS.EXCH.64 URZ, [UR8+0x28], UR6 ;  /* 0x00002806083f75b2 */ /* 0x0001220008000100 */
[----:B------:R0:W0:Y:S01]  /*0270*/  SYNCS.EXCH.64 URZ, [UR8+0x10], UR4 ;  /* 0x00001004083f75b2 */ /* 0x0000220008000100 */
[----:B------:R0:W0:Y:S01]  /*0280*/  SYNCS.EXCH.64 URZ, [UR8+0x30], UR6 ;  /* 0x00003006083f75b2 */ /* 0x0000220008000100 */
[----:B------:R0:W0:Y:S01]  /*0290*/  SYNCS.EXCH.64 URZ, [UR8+0x18], UR4 ;  /* 0x00001804083f75b2 */ /* 0x0000220008000100 */
[----:B------:R0:W0:Y:S01]  /*02a0*/  SYNCS.EXCH.64 URZ, [UR8+0x38], UR6 ;  /* 0x00003806083f75b2 */ /* 0x0000220008000100 */
[----:B------:R-:W-:Y:S01]  /*02b0*/  NOP ;  /* 0x0000000000007918 */ /* 0x000fe20000000000 */
.L_x_2:
[----:B------:R-:W5:Y:S01]  /*02c0*/  SHFL.IDX PT, R0, R0, RZ, 0x1f ;  /* 0x00001fff00007589 */ /* 0x000f6200000e0000 */
[----:B------:R-:W-:Y:S01]  /*02d0*/  ELECT P0, URZ, PT ;  /* 0x00000000003f782f */ /* 0x000fe20003800000 */
[----:B------:R-:W1:Y:S01]  /*02e0*/  LDC R2, c[0x0][0x65c] ;  /* 0x00019700ff027b82 */ /* 0x000e620000000800 */
[----:B------:R-:W-:Y:S01]  /*02f0*/  SHF.R.S32.HI R6, RZ, 0x1f, R5 ;  /* 0x0000001fff067819 */ /* 0x000fe20000011405 */
[----:B------:R-:W2:Y:S01]  /*0300*/  S2R R3, SR_CTAID.Y ;  /* 0x0000000000037919 */ /* 0x000ea20000002600 */
[----:B0-----:R-:W-:Y:S01]  /*0310*/  UMOV UR4, 0x20 ;  /* 0x0000002000047882 */ /* 0x001fe20000000000 */
[----:B------:R-:W-:Y:S01]  /*0320*/  ISETP.NE.AND P2, PT, R8, RZ, PT ;  /* 0x000000ff0800720c */ /* 0x000fe20003f45270 */
[----:B------:R-:W-:Y:S01]  /*0330*/  NOP ;  /* 0x0000000000007918 */ /* 0x000fe20000000000 */
[----:B------:R-:W0:Y:S01]  /*0340*/  S2R R4, SR_CTAID.X ;  /* 0x0000000000047919 */ /* 0x000e220000002500 */
[----:B------:R-:W-:Y:S01]  /*0350*/  LEA.HI R6, R6, R5, RZ, 0x2 ;  /* 0x0000000506067211 */ /* 0x000fe200078f10ff */
[----:B------:R-:W-:Y:S01]  /*0360*/  NOP ;  /* 0x0000000000007918 */ /* 0x000fe20000000000 */
[----:B-----5:R-:W-:-:S02]  /*0370*/  ISETP.NE.OR P0, PT, R0, RZ, !P0 ;  /* 0x000000ff0000720c */ /* 0x020fc40004705670 */
[----:B-1----:R-:W-:-:S04]  /*0380*/  ISETP.NE.AND P3, PT, R2, 0x1, PT ;  /* 0x000000010200780c */ /* 0x002fc80003f65270 */
[----:B------:R-:W-:Y:S02]  /*0390*/  P2R R0, PR, RZ, 0x8 ;  /* 0x00000008ff007803 */ /* 0x000fe40000000000 */
[----:B------:R-:W-:-:S05]  /*03a0*/  LOP3.LUT R0, R6, 0xfffffffc, RZ, 0xc0, !PT ;  /* 0xfffffffc06007812 */ /* 0x000fca00078ec0ff */
[----:B------:R-:W-:Y:S01]  /*03b0*/  VOTEU.ALL UP0, P0 ;  /* 0x00000000003f7886 */ /* 0x000fe20000000000 */
[----:B------:R-:W-:Y:S01]  /*03c0*/  IMAD.IADD R0, R5, 0x1, -R0 ;  /* 0x0000000105007824 */ /* 0x000fe200078e0a00 */
[----:B------:R-:W0:Y:S01]  /*03d0*/  @P3 LDC R17, c[0x0][0x10] ;  /* 0x00000400ff113b82 */ /* 0x000e220000000800 */
[----:B------:R-:W-:Y:S01]  /*03e0*/  VOTEU.ALL UP1, P0 ;  /* 0x00000000003f7886 */ /* 0x000fe20000020000 */
[----:B--2---:R-:W-:Y:S01]  /*03f0*/  @P3 IMAD.MOV.U32 R6, RZ, RZ, R3 ;  /* 0x000000ffff063224 */ /* 0x004fe200078e0003 */
[----:B------:R-:W-:Y:S01]  /*0400*/  @!UP0 UMOV UR6, 0x400 ;  /* 0x0000040000068882 */ /* 0x000fe20000000000 */
[----:B------:R-:W-:-:S04]  /*0410*/  @!UP0 UIADD3 UR4, -UR4, 0x100000, URZ ;  /* 0x0010000004048890 */ /* 0x000fc8000fffe13f */
[----:B------:R-:W-:Y:S02]  /*0420*/  @!UP0 USHF.L.U32 UR5, UR4, 0xb, URZ ;  /* 0x0000000b04058899 */ /* 0x000fe4000800063f */
[----:B------:R-:W-:Y:S01]  /*0430*/  @!UP0 USHF.L.U32 UR4, UR4, 0x1, URZ ;  /* 0x0000000104048899 */ /* 0x000fe2000800063f */
[----:B------:R-:W-:Y:S02]  /*0440*/  @P3 IMAD.MOV.U32 R7, RZ, RZ, RZ ;  /* 0x000000ffff073224 */ /* 0x000fe400078e00ff */
[----:B------:R-:W-:Y:S01]  /*0450*/  IMAD.MOV.U32 R5, RZ, RZ, RZ ;  /* 0x000000ffff057224 */ /* 0x000fe200078e00ff */
[----:B------:R-:W1:Y:S01]  /*0460*/  @!UP0 S2UR UR7, SR_CgaCtaId ;  /* 0x00000000000789c3 */ /* 0x000e620000008800 */
[----:B------:R-:W-:-:S07]  /*0470*/  @P3 IMAD.MOV.U32 R11, RZ, RZ, RZ ;  /* 0x000000ffff0b3224 */ /* 0x000fce00078e00ff */
[----:B------:R-:W2:Y:S01]  /*0480*/  @!P3 LDC R9, c[0x0][0xc] ;  /* 0x00000300ff09bb82 */ /* 0x000ea20000000800 */
[----:B0-----:R-:W-:-:S04]  /*0490*/  @P3 IMAD.WIDE.U32 R16, R4, R17, R6 ;  /* 0x0000001104103225 */ /* 0x001fc800078e0006 */
[----:B------:R-:W-:Y:S01]  /*04a0*/  @P3 IMAD.IADD R17, R17, 0x1, R11 ;  /* 0x0000000111113824 */ /* 0x000fe200078e020b */
[----:B-1----:R-:W-:Y:S01]  /*04b0*/  @!UP0 ULEA UR6, UR7, UR6, 0x18 ;  /* 0x0000000607068291 */ /* 0x002fe2000f8ec03f */
[----:B------:R-:W-:Y:S01]  /*04c0*/  VOTEU.ALL UP0, P0 ;  /* 0x00000000003f7886 */ /* 0x000fe20000000000 */
[----:B------:R-:W-:-:S04]  /*04d0*/  ISETP.NE.AND P0, PT, R0, 0x3, PT ;  /* 0x000000030000780c */ /* 0x000fc80003f05270 */
[----:B------:R-:W-:Y:S01]  /*04e0*/  ISETP.EQ.OR P0, PT, R0, RZ, !P0 ;  /* 0x000000ff0000720c */ /* 0x000fe20004702670 */
[----:B--2---:R-:W-:-:S03]  /*04f0*/  @!P3 IMAD.WIDE.U32 R6, R9, R3, R4 ;  /* 0x000000030906b225 */ /* 0x004fc600078e0004 */
[C---:B------:R-:W-:Y:S01]  /*0500*/  ISETP.EQ.AND P0, PT, R8.reuse, RZ, P0 ;  /* 0x000000ff0800720c */ /* 0x040fe20000702270 */
[----:B------:R-:W-:Y:S01]  /*0510*/  VIADD R8, R8, 0xffffffff ;  /* 0xffffffff08087836 */ /* 0x000fe20000000000 */
[----:B------:R-:W0:Y:S02]  /*0520*/  FENCE.VIEW.ASYNC.S ;  /* 0x00000000000073c6 */ /* 0x000e240000000000 */
[----:B0-----:R0:W3:Y:S01]  /*0530*/  @!UP0 SYNCS.EXCH.64 URZ, [UR6+0x50], UR4 ;  /* 0x00005004063f85b2 */ /* 0x0010e20008000100 */
[----:B------:R-:W-:Y:S01]  /*0540*/  @!P3 IMAD.MOV.U32 R16, RZ, RZ, R6 ;  /* 0x000000ffff10b224 */ /* 0x000fe200078e0006 */
[----:B------:R-:W-:Y:S01]  /*0550*/  SEL R19, RZ, 0x1, !P0 ;  /* 0x00000001ff137807 */ /* 0x000fe20004000000 */
[----:B------:R-:W-:Y:S01]  /*0560*/  @!P3 IMAD.MOV.U32 R17, RZ, RZ, R7 ;  /* 0x000000ffff11b224 */ /* 0x000fe200078e0007 */
[----:B------:R-:W-:-:S04]  /*0570*/  ISETP.GE.U32.AND P1, PT, R8, 0x2, PT ;  /* 0x000000020800780c */ /* 0x000fc80003f26070 */
[----:B------:R-:W-:Y:S01]  /*0580*/  SEL R19, R19, 0x2, P1 ;  /* 0x0000000213137807 */ /* 0x000fe20000800000 */
[----:B------:R0:W3:Y:S01]  /*0590*/  @!UP1 SYNCS.EXCH.64 URZ, [UR6+0x58], UR4 ;  /* 0x00005804063f95b2 */ /* 0x0000e20008000100 */
[----:B------:R-:W-:Y:S01]  /*05a0*/  NOP ;  /* 0x0000000000007918 */ /* 0x000fe20000000000 */
[----:B---34-:R-:W-:Y:S06]  /*05b0*/  BAR.SYNC.DEFER_BLOCKING 0x0 ;  /* 0x0000000000007b1d */ /* 0x018fec0000010000 */
[----:B------:R-:W-:Y:S05]  /*05c0*/  @!P2 BRA `(.L_x_3) ;  /* 0x000000b0007ca947 */ /* 0x000fea0003800000 */
[----:B------:R-:W-:-:S13]  /*05d0*/  ISETP.GT.U32.AND P0, PT, R8, 0x1, PT ;  /* 0x000000010800780c */ /* 0x000fda0003f04070 */
[----:B0-----:R-:W-:Y:S05]  /*05e0*/  @P0 EXIT ;  /* 0x000000000000094d */ /* 0x001fea0003800000 */
[----:B------:R-:W-:Y:S01]  /*05f0*/  ULDC.64 UR4, c[0x0][0x650] ;  /* 0x0001940000047ab9 */ /* 0x000fe20000000a00 */
[----:B------:R-:W-:Y:S01]  /*0600*/  PRMT R0, RZ, 0x7610, R0 ;  /* 0x00007610ff007816 */ /* 0x000fe20000000000 */
[----:B------:R-:W-:Y:S01]  /*0610*/  IMAD.MOV.U32 R139, RZ, RZ, -0x1 ;  /* 0xffffffffff8b7424 */ /* 0x000fe200078e00ff */
[----:B------:R-:W-:Y:S01]  /*0620*/  ISETP.GE.U32.AND P0, PT, R16, UR4, PT ;  /* 0x0000000410007c0c */ /* 0x000fe2000bf06070 */
[----:B------:R-:W-:Y:S02]  /*0630*/  IMAD.MOV.U32 R138, RZ, RZ, -0x1 ;  /* 0xffffffffff8a7424 */ /* 0x000fe400078e00ff */
[----:B------:R-:W-:Y:S01]  /*0640*/  IMAD.MOV.U32 R23, RZ, RZ, -0x1 ;  /* 0xffffffffff177424 */ /* 0x000fe200078e00ff */
[----:B------:R-:W-:-:S13]  /*0650*/  ISETP.GE.U32.AND.EX P0, PT, R17, UR5, PT, P0 ;  /* 0x0000000511007c0c */ /* 0x000fda000bf06100 */
[----:B------:R-:W-:Y:S05]  /*0660*/  @P0 BRA `(.L_x_4) ;  /* 0x0000000400540947 */ /* 0x000fea0003800000 */
[----:B------:R-:W0:Y:S01]  /*0670*/  LDC.64 R14, c[0x0][0x628] ;  /* 0x00018a00ff0e7b82 */ /* 0x000e220000000a00 */
[----:B------:R-:W-:Y:S02]  /*0680*/  IMAD.MOV.U32 R6, RZ, RZ, R16 ;  /* 0x000000ffff067224 */ /* 0x000fe400078e0010 */
[----:B------:R-:W-:-:S05]  /*0690*/  IMAD.MOV.U32 R7, RZ, RZ, R17 ;  /* 0x000000ffff077224 */ /* 0x000fca00078e0011 */
[----:B------:R-:W1:Y:S08]  /*06a0*/  LDC R0, c[0x0][0x630] ;  /* 0x00018c00ff007b82 */ /* 0x000e700000000800 */
[----:B------:R-:W2:Y:S01]  /*06b0*/  LDC.64 R20, c[0x0][0x620] ;  /* 0x00018800ff147b82 */ /* 0x000ea20000000a00 */
[----:B0-----:R-:W-:-:S04]  /*06c0*/  ISETP.NE.U32.AND P0, PT, R14, RZ, PT ;  /* 0x000000ff0e00720c */ /* 0x001fc80003f05070 */
[----:B------:R-:W-:-:S13]  /*06d0*/  ISETP.NE.AND.EX P0, PT, R15, RZ, PT, P0 ;  /* 0x000000ff0f00720c */ /* 0x000fda0003f05300 */
[----:B-12---:R-:W-:Y:S05]  /*06e0*/  @!P0 BRA `(.L_x_5) ;  /* 0x0000000000288947 */ /* 0x006fea0003800000 */
[----:B------:R-:W0:Y:S02]  /*06f0*/  LDC R11, c[0x0][0x634] ;  /* 0x00018d00ff0b7b82 */ /* 0x000e240000000800 */
[----:B0-----:R-:W-:-:S05]  /*0700*/  IADD3 R11, P0, R16, R11, RZ ;  /* 0x0000000b100b7210 */ /* 0x001fca0007f1e0ff */
[----:B------:R-:W-:-:S04]  /*0710*/  IMAD.X R13, RZ, RZ, R17, P0 ;  /* 0x000000ffff0d7224 */ /* 0x000fc800000e0611 */
[----:B------:R-:W-:-:S04]  /*0720*/  IMAD.WIDE.U32 R6, R13, R14, RZ ;  /* 0x0000000e0d067225 */ /* 0x000fc800078e00ff */
[----:B------:R-:W-:-:S04]  /*0730*/  IMAD.WIDE.U32 R8, P0, R11, R15, R6 ;  /* 0x0000000f0b087225 */ /* 0x000fc80007800006 */
[----:B------:R-:W-:-:S04]  /*0740*/  IMAD.WIDE.U32 R6, R11, R14, RZ ;  /* 0x0000000e0b067225 */ /* 0x000fc800078e00ff */
[----:B------:R-:W-:Y:S01]  /*0750*/  IMAD.X R11, RZ, RZ, RZ, P0 ;  /* 0x000000ffff0b7224 */ /* 0x000fe200000e06ff */
[----:B------:R-:W-:Y:S01]  /*0760*/  IADD3 RZ, P0, R7, R8, RZ ;  /* 0x0000000807ff7210 */ /* 0x000fe20007f1e0ff */
[----:B------:R-:W-:-:S04]  /*0770*/  IMAD.MOV.U32 R10, RZ, RZ, R9 ;  /* 0x000000ffff0a7224 */ /* 0x000fc800078e0009 */
[----:B------:R-:W-:-:S08]  /*0780*/  IMAD.WIDE.U32.X R6, R13, R15, R10, P0 ;  /* 0x0000000f0d067225 */ /* 0x000fd000000e040a */
.L_x_5:
[-CC-:B------:R-:W-:Y:S01]  /*0790*/  SHF.R.U64 R23, R6, R0.reuse, R7.reuse ;  /* 0x0000000006177219 */ /* 0x180fe20000001207 */
[----:B------:R-:W0:Y:S01]  /*07a0*/  LDC R10, c[0x0][0x618] ;  /* 0x00018600ff0a7b82 */ /* 0x000e220000000800 */
[----:B------:R-:W-:Y:S01]  /*07b0*/  SHF.R.U32.HI R5, RZ, R0, R7 ;  /* 0x00000000ff057219 */ /* 0x000fe20000011607 */
[----:B------:R-:W-:Y:S01]  /*07c0*/  ULDC UR4, c[0x0][0x150] ;  /* 0x0000540000047ab9 */ /* 0x000fe20000000800 */
[----:B------:R-:W-:Y:S02]  /*07d0*/  IADD3 R9, P0, RZ, -R23, RZ ;  /* 0x80000017ff097210 */ /* 0x000fe40007f1e0ff */
[----:B------:R-:W-:-:S03]  /*07e0*/  I2FP.F32.U32 R0, R4 ;  /* 0x0000000400007245 */ /* 0x000fc60000201000 */
[----:B------:R-:W1:Y:S01]  /*07f0*/  LDC.64 R28, c[0x0][0x640] ;  /* 0x00019000ff1c7b82 */ /* 0x000e620000000a00 */
[----:B------:R-:W-:Y:S02]  /*0800*/  IMAD.X R11, RZ, RZ, ~R5, P0 ;  /* 0x000000ffff0b7224 */ /* 0x000fe400000e0e05 */
[----:B------:R-:W-:Y:S01]  /*0810*/  FMUL R0, R0, UR4 ;  /* 0x0000000400007c20 */ /* 0x000fe20008400000 */
[----:B------:R-:W-:Y:S01]  /*0820*/  IMAD.WIDE.U32 R6, R9, R20, R16 ;  /* 0x0000001409067225 */ /* 0x000fe200078e0010 */
[----:B------:R-:W-:-:S03]  /*0830*/  ULDC UR4, c[0x0][0x154] ;  /* 0x0000550000047ab9 */ /* 0x000fc60000000800 */
[----:B------:R-:W-:Y:S01]  /*0840*/  IMAD R8, R11, R20, RZ ;  /* 0x000000140b087224 */ /* 0x000fe200078e02ff */
[----:B------:R-:W2:Y:S01]  /*0850*/  LDC R5, c[0x0][0x144] ;  /* 0x00005100ff057b82 */ /* 0x000ea20000000800 */
[----:B------:R-:W3:Y:S02]  /*0860*/  F2I.U32.TRUNC.NTZ R0, R0 ;  /* 0x0000000000007305 */ /* 0x000ee4000020f000 */
[----:B------:R-:W-:-:S04]  /*0870*/  IMAD R9, R9, R21, R8 ;  /* 0x0000001509097224 */ /* 0x000fc800078e0208 */
[----:B------:R-:W-:Y:S01]  /*0880*/  IMAD.IADD R7, R7, 0x1, R9 ;  /* 0x0000000107077824 */ /* 0x000fe200078e0209 */
[----:B------:R-:W4:Y:S01]  /*0890*/  LDC R12, c[0x0][0x608] ;  /* 0x00018200ff0c7b82 */ /* 0x000f220000000800 */
[----:B------:R-:W-:-:S03]  /*08a0*/  IMAD.MOV.U32 R9, RZ, RZ, -0x1 ;  /* 0xffffffffff097424 */ /* 0x000fc600078e00ff */
[-CC-:B0-----:R-:W-:Y:S02]  /*08b0*/  SHF.R.U64 R20, R6, R10.reuse, R7.reuse ;  /* 0x0000000a06147219 */ /* 0x181fe40000001207 */
[----:B------:R-:W-:Y:S02]  /*08c0*/  I2FP.F32.U32 R6, R3 ;  /* 0x0000000300067245 */ /* 0x000fe40000201000 */
[----:B------:R-:W0:Y:S01]  /*08d0*/  LDC R26, c[0x0][0x658] ;  /* 0x00019600ff1a7b82 */ /* 0x000e220000000800 */
[----:B-1----:R-:W-:Y:S01]  /*08e0*/  ISETP.NE.U32.AND P0, PT, R28, RZ, PT ;  /* 0x000000ff1c00720c */ /* 0x002fe20003f05070 */
[----:B---3--:R-:W-:Y:S01]  /*08f0*/  IMAD.MOV R8, RZ, RZ, -R0 ;  /* 0x000000ffff087224 */ /* 0x008fe200078e0a00 */
[----:B------:R-:W-:Y:S01]  /*0900*/  SHF.R.U32.HI R7, RZ, R10, R7 ;  /* 0x0000000aff077219 */ /* 0x000fe20000011607 */
[----:B------:R-:W-:Y:S01]  /*0910*/  FMUL R6, R6, UR4 ;  /* 0x0000000406067c20 */ /* 0x000fe20008400000 */
[----:B------:R-:W-:-:S03]  /*0920*/  ISETP.NE.AND.EX P0, PT, R29, RZ, PT, P0 ;  /* 0x000000ff1d00720c */ /* 0x000fc60003f05300 */
[----:B------:R-:W1:Y:S01]  /*0930*/  LDC R14, c[0x0][0x148] ;  /* 0x00005200ff0e7b82 */ /* 0x000e620000000800 */
[----:B--2---:R-:W-:-:S07]  /*0940*/  IMAD R0, R5, R8, R4 ;  /* 0x0000000805007224 */ /* 0x004fce00078e0204 */
[----:B------:R-:W2:Y:S01]  /*0950*/  LDC R24, c[0x0][0x600] ;  /* 0x00018000ff187b82 */ /* 0x000ea20000000800 */
[-CC-:B----4-:R-:W-:Y:S02]  /*0960*/  SHF.R.U64 R30, R20, R12.reuse, R7.reuse ;  /* 0x0000000c141e7219 */ /* 0x190fe40000001207 */
[----:B------:R-:W-:Y:S01]  /*0970*/  SHF.R.U32.HI R5, RZ, R12, R7 ;  /* 0x0000000cff057219 */ /* 0x000fe20000011607 */
[----:B------:R-:W-:Y:S01]  /*0980*/  IMAD.MOV.U32 R7, RZ, RZ, 0x1 ;  /* 0x00000001ff077424 */ /* 0x000fe200078e00ff */
[----:B------:R3:W4:Y:S03]  /*0990*/  F2I.U32.TRUNC.NTZ R12, R6 ;  /* 0x00000006000c7305 */ /* 0x000726000020f000 */
[----:B------:R-:W1:Y:S01]  /*09a0*/  LDC R15, c[0x0][0x648] ;  /* 0x00019200ff0f7b82 */ /* 0x000e620000000800 */
[-C--:B0-----:R-:W-:Y:S02]  /*09b0*/  SHF.L.U32 R4, R9, R26.reuse, RZ ;  /* 0x0000001a09047219 */ /* 0x081fe400000006ff */
[----:B------:R-:W-:-:S02]  /*09c0*/  SHF.R.U64 R32, R30, R26, R5 ;  /* 0x0000001a1e207219 */ /* 0x000fc40000001205 */
[----:B------:R-:W-:Y:S02]  /*09d0*/  LOP3.LUT R11, RZ, R4, RZ, 0x33, !PT ;  /* 0x00000004ff0b7212 */ /* 0x000fe400078e33ff */
[-C--:B------:R-:W-:Y:S01]  /*09e0*/  SHF.R.U32.HI R5, RZ, R26.reuse, R5 ;  /* 0x0000001aff057219 */ /* 0x080fe20000011605 */
[----:B------:R-:W0:Y:S01]  /*09f0*/  LDC R21, c[0x0][0x638] ;  /* 0x00018e00ff157b82 */ /* 0x000e220000000800 */
[----:B------:R-:W-:Y:S01]  /*0a00*/  SHF.L.U32 R10, R7, R26, RZ ;  /* 0x0000001a070a7219 */ /* 0x000fe200000006ff */
[----:B------:R-:W-:-:S06]  /*0a10*/  IMAD.MOV.U32 R4, RZ, RZ, R32 ;  /* 0x000000ffff047224 */ /* 0x000fcc00078e0020 */
[----:B------:R-:W0:Y:S01]  /*0a20*/  LDC R139, c[0x0][0x610] ;  /* 0x00018400ff8b7b82 */ /* 0x000e220000000800 */
[----:B---34-:R-:W-:Y:S05]  /*0a30*/  @!P0 BRA `(.L_x_6) ;  /* 0x0000000000288947 */ /* 0x018fea0003800000 */
[----:B------:R-:W3:Y:S02]  /*0a40*/  LDC R9, c[0x0][0x64c] ;  /* 0x00019300ff097b82 */ /* 0x000ee40000000800 */
[----:B---3--:R-:W-:-:S05]  /*0a50*/  IADD3 R9, P0, R32, R9, RZ ;  /* 0x0000000920097210 */ /* 0x008fca0007f1e0ff */
        /* <DEDUP_REMOVED lines=8> */
.L_x_6:
[----:B-1----:R-:W-:Y:S01]  /*0ae0*/  SHF.R.U64 R4, R4, R15, R5 ;  /* 0x0000000f04047219 */ /* 0x002fe20000001205 */
[----:B--2---:R-:W-:Y:S01]  /*0af0*/  VIADD R5, R24, 0xffffffff ;  /* 0xffffffff18057836 */ /* 0x004fe20000000000 */
[----:B------:R-:W-:Y:S01]  /*0b00*/  LOP3.LUT R11, R30, R11, RZ, 0xc0, !PT ;  /* 0x0000000b1e0b7212 */ /* 0x000fe200078ec0ff */
[----:B------:R-:W-:Y:S02]  /*0b10*/  IMAD.MOV R12, RZ, RZ, -R12 ;  /* 0x000000ffff0c7224 */ /* 0x000fe400078e0a0c */
[----:B------:R-:W-:Y:S02]  /*0b20*/  IMAD.MOV R6, RZ, RZ, -R4 ;  /* 0x000000ffff067224 */ /* 0x000fe400078e0a04 */
[----:B------:R-:W-:Y:S01]  /*0b30*/  IMAD R11, R10, R4, R11 ;  /* 0x000000040a0b7224 */ /* 0x000fe200078e020b */
[----:B------:R-:W-:Y:S01]  /*0b40*/  LOP3.LUT R4, R20, R5, RZ, 0xc0, !PT ;  /* 0x0000000514047212 */ /* 0x000fe200078ec0ff */
[----:B------:R-:W-:Y:S02]  /*0b50*/  @P3 IMAD R0, R14, R12, R3 ;  /* 0x0000000c0e003224 */ /* 0x000fe400078e0203 */
[----:B0-----:R-:W-:-:S02]  /*0b60*/  IMAD R3, R6, R21, R32 ;  /* 0x0000001506037224 */ /* 0x001fc400078e0220 */
[----:B------:R-:W-:Y:S02]  /*0b70*/  IMAD R139, R11, R139, R0 ;  /* 0x0000008b0b8b7224 */ /* 0x000fe400078e0200 */
[----:B------:R-:W-:Y:S02]  /*0b80*/  IMAD R4, R3, R24, R4 ;  /* 0x0000001803047224 */ /* 0x000fe400078e0204 */
[----:B------:R-:W-:-:S03]  /*0b90*/  IMAD.MOV.U32 R0, RZ, RZ, 0x1 ;  /* 0x00000001ff007424 */ /* 0x000fc600078e00ff */
[----:B------:R-:W-:Y:S02]  /*0ba0*/  SEL R138, R4, R139, !P3 ;  /* 0x0000008b048a7207 */ /* 0x000fe40005800000 */
[----:B------:R-:W-:-:S07]  /*0bb0*/  SEL R139, R139, R4, !P3 ;  /* 0x000000048b8b7207 */ /* 0x000fce0005800000 */
.L_x_4:
[----:B------:R-:W-:-:S08]  /*0bc0*/  NOP ;  /* 0x0000000000007918 */ /* 0x000fd00000000000 */
[----:B------:R-:W0:Y:S02]  /*0bd0*/  USETMAXREG.TRY_ALLOC.CTAPOOL UP0, 0xe8 ;  /* 0x000000e8000079c8 */ /* 0x000e240008000600 */
[----:B0-----:R-:W-:-:S13]  /*0be0*/  PLOP3.LUT P0, PT, PT, PT, UP0, 0x80, 0x0 ;  /* 0x000000000000781c */ /* 0x001fda0003f0f008 */
[----:B------:R-:W-:Y:S05]  /*0bf0*/  @!P0 BRA `(.L_x_4) ;  /* 0xfffffffc00f08947 */ /* 0x000fea000383ffff */
[----:B------:R-:W-:Y:S01]  /*0c00*/  ULDC.64 UR4, c[0x0][0x598] ;  /* 0x0001660000047ab9 */ /* 0x000fe20000000a00 */
[----:B------:R-:W-:Y:S01]  /*0c10*/  ULDC.64 UR40, c[0x0][0x208] ;  /* 0x0000820000287ab9 */ /* 0x000fe20000000a00 */
[----:B------:R-:W-:-:S04]  /*0c20*/  ISETP.NE.U32.AND P0, PT, RZ, UR4, PT ;  /* 0x00000004ff007c0c */ /* 0x000fc8000bf05070 */
[----:B------:R-:W-:-:S13]  /*0c30*/  ISETP.NE.AND.EX P0, PT, RZ, UR5, PT, P0 ;  /* 0x00000005ff007c0c */ /* 0x000fda000bf05300 */
[----:B------:R-:W-:Y:S05]  /*0c40*/  @!P0 BRA `(.L_x_7) ;  /* 0x00000000001c8947 */ /* 0x000fea0003800000 */
[----:B------:R-:W0:Y:S02]  /*0c50*/  LDC.64 R4, c[0x0][0x598] ;  /* 0x00016600ff047b82 */ /* 0x000e240000000a00 */
[----:B0-----:R-:W2:Y:S02]  /*0c60*/  LDG.E.64 R4, desc[UR40][R4.64] ;  /* 0x0000002804047981 */ /* 0x001ea4000c1e1b00 */
[----:B--2---:R-:W-:-:S04]  /*0c70*/  ISETP.NE.U32.AND P0, PT, R4, RZ, PT ;  /* 0x000000ff0400720c */ /* 0x004fc80003f05070 */
[----:B------:R-:W-:-:S13]  /*0c80*/  ISETP.NE.AND.EX P0, PT, R5, RZ, PT, P0 ;  /* 0x000000ff0500720c */ /* 0x000fda0003f05300 */
[----:B------:R-:W-:Y:S05]  /*0c90*/  @!P0 BRA `(.L_x_7) ;  /* 0x0000000000088947 */ /* 0x000fea0003800000 */
[----:B------:R0:W5:Y:S01]  /*0ca0*/  LD.E R136, desc[UR40][R4.64] ;  /* 0x0000002804887980 */ /* 0x000162000c101900 */
[----:B------:R-:W-:Y:S05]  /*0cb0*/  BRA `(.L_x_8) ;  /* 0x0000000000247947 */ /* 0x000fea0003800000 */
.L_x_7:
[----:B------:R-:W-:Y:S02]  /*0cc0*/  ULDC.64 UR4, c[0x0][0x588] ;  /* 0x0001620000047ab9 */ /* 0x000fe40000000a00 */
[----:B------:R-:W-:-:S04]  /*0cd0*/  ISETP.NE.U32.AND P0, PT, RZ, UR4, PT ;  /* 0x00000004ff007c0c */ /* 0x000fc8000bf05070 */
[----:B------:R-:W-:-:S13]  /*0ce0*/  ISETP.NE.AND.EX P0, PT, RZ, UR5, PT, P0 ;  /* 0x00000005ff007c0c */ /* 0x000fda000bf05300 */
[----:B------:R-:W-:Y:S05]  /*0cf0*/  @!P0 BRA `(.L_x_9) ;  /* 0x00000000000c8947 */ /* 0x000fea0003800000 */
[----:B------:R-:W0:Y:S02]  /*0d00*/  LDC.64 R136, c[0x0][0x588] ;  /* 0x00016200ff887b82 */ /* 0x000e240000000a00 */
[----:B0-----:R1:W5:Y:S01]  /*0d10*/  LDG.E R136, desc[UR40][R136.64] ;  /* 0x0000002888887981 */ /* 0x001362000c1e1900 */
[----:B------:R-:W-:Y:S05]  /*0d20*/  BRA `(.L_x_8) ;  /* 0x0000000000087947 */ /* 0x000fea0003800000 */
.L_x_9:
[----:B------:R-:W-:Y:S02]  /*0d30*/  ULDC UR4, c[0x0][0x580] ;  /* 0x0001600000047ab9 */ /* 0x000fe40000000800 */
[----:B------:R-:W-:-:S07]  /*0d40*/  IMAD.U32 R136, RZ, RZ, UR4 ;  /* 0x00000004ff887e24 */ /* 0x000fce000f8e00ff */
.L_x_8:
[----:B------:R-:W-:Y:S02]  /*0d50*/  ULDC.64 UR4, c[0x0][0x5a0] ;  /* 0x0001680000047ab9 */ /* 0x000fe40000000a00 */
[----:B------:R-:W-:-:S04]  /*0d60*/  ISETP.NE.U32.AND P0, PT, RZ, UR4, PT ;  /* 0x00000004ff007c0c */ /* 0x000fc8000bf05070 */
[----:B------:R-:W-:-:S13]  /*0d70*/  ISETP.NE.AND.EX P0, PT, RZ, UR5, PT, P0 ;  /* 0x00000005ff007c0c */ /* 0x000fda000bf05300 */
[----:B------:R-:W-:Y:S05]  /*0d80*/  @!P0 BRA `(.L_x_10) ;  /* 0x00000000001c8947 */ /* 0x000fea0003800000 */
[----:B0-----:R-:W0:Y:S02]  /*0d90*/  LDC.64 R4, c[0x0][0x5a0] ;  /* 0x00016800ff047b82 */ /* 0x001e240000000a00 */
[----:B0-----:R-:W2:Y:S02]  /*0da0*/  LDG.E.64 R4, desc[UR40][R4.64] ;  /* 0x0000002804047981 */ /* 0x001ea4000c1e1b00 */
[----:B--2---:R-:W-:-:S04]  /*0db0*/  ISETP.NE.U32.AND P0, PT, R4, RZ, PT ;  /* 0x000000ff0400720c */ /* 0x004fc80003f05070 */
[----:B------:R-:W-:-:S13]  /*0dc0*/  ISETP.NE.AND.EX P0, PT, R5, RZ, PT, P0 ;  /* 0x000000ff0500720c */ /* 0x000fda0003f05300 */
[----:B------:R-:W-:Y:S05]  /*0dd0*/  @!P0 BRA `(.L_x_10) ;  /* 0x0000000000088947 */ /* 0x000fea0003800000 */
[----:B-1----:R0:W5:Y:S01]  /*0de0*/  LD.E R137, desc[UR40][R4.64] ;  /* 0x0000002804897980 */ /* 0x002162000c101900 */
[----:B------:R-:W-:Y:S05]  /*0df0*/  BRA `(.L_x_11) ;  /* 0x0000000000247947 */ /* 0x000fea0003800000 */
.L_x_10:
[----:B------:R-:W-:Y:S02]  /*0e00*/  ULDC.64 UR4, c[0x0][0x590] ;  /* 0x0001640000047ab9 */ /* 0x000fe40000000a00 */
[----:B------:R-:W-:-:S04]  /*0e10*/  ISETP.NE.U32.AND P0, PT, RZ, UR4, PT ;  /* 0x00000004ff007c0c */ /* 0x000fc8000bf05070 */
[----:B------:R-:W-:-:S13]  /*0e20*/  ISETP.NE.AND.EX P0, PT, RZ, UR5, PT, P0 ;  /* 0x00000005ff007c0c */ /* 0x000fda000bf05300 */
[----:B------:R-:W-:Y:S05]  /*0e30*/  @!P0 BRA `(.L_x_12) ;  /* 0x00000000000c8947 */ /* 0x000fea0003800000 */
[----:B0-----:R-:W1:Y:S02]  /*0e40*/  LDC.64 R4, c[0x0][0x590] ;  /* 0x00016400ff047b82 */ /* 0x001e640000000a00 */
[----:B-1----:R1:W5:Y:S01]  /*0e50*/  LDG.E R137, desc[UR40][R4.64] ;  /* 0x0000002804897981 */ /* 0x002362000c1e1900 */
[----:B------:R-:W-:Y:S05]  /*0e60*/  BRA `(.L_x_11) ;  /* 0x0000000000087947 */ /* 0x000fea0003800000 */
.L_x_12:
[----:B------:R-:W-:Y:S02]  /*0e70*/  ULDC UR4, c[0x0][0x584] ;  /* 0x0001610000047ab9 */ /* 0x000fe40000000800 */
[----:B-1----:R-:W-:-:S07]  /*0e80*/  IMAD.U32 R137, RZ, RZ, UR4 ;  /* 0x00000004ff897e24 */ /* 0x002fce000f8e00ff */
.L_x_11:
[----:B------:R-:W-:-:S13]  /*0e90*/  LOP3.LUT P0, RZ, R0, 0xff, RZ, 0xc0, !PT ;  /* 0x000000ff00ff7812 */ /* 0x000fda000780c0ff */
[----:B------:R-:W-:Y:S05]  /*0ea0*/  @!P0 EXIT ;  /* 0x000000000000894d */ /* 0x000fea0003800000 */
[----:B------:R-:W-:Y:S01]  /*0eb0*/  ULDC UR4, c[0x0][0x28c] ;  /* 0x0000a30000047ab9 */ /* 0x000fe20000000800 */
[----:B------:R-:W-:Y:S01]  /*0ec0*/  LOP3.LUT R148, R19, 0x1, RZ, 0xfc, !PT ;  /* 0x0000000113947812 */ /* 0x000fe200078efcff */
[----:B------:R-:W-:Y:S01]  /*0ed0*/  UIADD3 UR4, UR4, 0x3f, URZ ;  /* 0x0000003f04047890 */ /* 0x000fe2000fffe03f */
[----:B------:R-:W-:Y:S01]  /*0ee0*/  UMOV UR36, URZ ;  /* 0x0000003f00247c82 */ /* 0x000fe20008000000 */
[----:B------:R-:W-:Y:S02]  /*0ef0*/  UMOV UR37, URZ ;  /* 0x0000003f00257c82 */ /* 0x000fe40008000000 */
[----:B------:R-:W-:-:S04]  /*0f00*/  USHF.R.S32.HI UR5, URZ, 0x1f, UR4 ;  /* 0x0000001f3f057899 */ /* 0x000fc80008011404 */
[----:B------:R-:W-:-:S04]  /*0f10*/  ULEA.HI UR5, UR5, UR4, URZ, 0x6 ;  /* 0x0000000405057291 */ /* 0x000fc8000f8f303f */
[----:B------:R-:W-:-:S12]  /*0f20*/  USHF.R.S32.HI UR38, URZ, 0x6, UR5 ;  /* 0x000000063f267899 */ /* 0x000fd80008011405 */
.L_x_252:
[----:B------:R-:W-:Y:S01]  /*0f30*/  LOP3.LUT R0, R18, 0x80, RZ, 0xc0, !PT ;  /* 0x0000008012007812 */ /* 0x000fe200078ec0ff */
[----:B------:R-:W2:Y:S01]  /*0f40*/  S2UR UR6, SR_CgaCtaId ;  /* 0x00000000000679c3 */ /* 0x000ea20000008800 */
[----:B------:R-:W-:Y:S02]  /*0f50*/  UMOV UR39, 0x400 ;  /* 0x0000040000277882 */ /* 0x000fe40000000000 */
[----:B------:R-:W-:-:S06]  /*0f60*/  SHF.R.U32.HI R0, RZ, 0x7, R0 ;  /* 0x00000007ff007819 */ /* 0x000fcc0000011600 */
[----:B---3--:R-:W3:Y:S01]  /*0f70*/  SHFL.IDX PT, R0, R0, RZ, 0x1f ;  /* 0x00001fff00007589 */ /* 0x008ee200000e0000 */
[----:B--2---:R-:W-:Y:S01]  /*0f80*/  ULEA UR39, UR6, UR39, 0x18 ;  /* 0x0000002706277291 */ /* 0x004fe2000f8ec03f */
[----:B---3--:R-:W-:-:S13]  /*0f90*/  R2UR UR4, R0 ;  /* 0x00000000000472ca */ /* 0x008fda00000e0000 */
[----:B------:R-:W-:-:S04]  /*0fa0*/  ULEA.HI UR5, UR4, UR4, URZ, 0x1 ;  /* 0x0000000404057291 */ /* 0x000fc8000f8f083f */
[----:B------:R-:W-:-:S04]  /*0fb0*/  ULOP3.LUT UR5, UR5, 0x7fffe, URZ, 0xc0, !UPT ;  /* 0x0007fffe05057892 */ /* 0x000fc8000f8ec03f */
[----:B------:R-:W-:-:S03]  /*0fc0*/  UIADD3 UR5, UR4, -UR5, URZ ;  /* 0x8000000504057290 */ /* 0x000fc6000fffe03f */
[----:B------:R-:W-:Y:S01]  /*0fd0*/  ULDC UR4, c[0x0][0x28c] ;  /* 0x0000a30000047ab9 */ /* 0x000fe20000000800 */
[----:B------:R-:W-:Y:S01]  /*0fe0*/  ULEA UR5, UR5, UR39, 0xd ;  /* 0x0000002705057291 */ /* 0x000fe2000f8e683f */
[----:B------:R-:W-:-:S03]  /*0ff0*/  ISETP.LT.AND P0, PT, RZ, UR4, PT ;  /* 0x00000004ff007c0c */ /* 0x000fc6000bf01270 */
[----:B------:R-:W-:-:S04]  /*1000*/  UIADD3 UR5, UR5, 0x100, URZ ;  /* 0x0000010005057890 */ /* 0x000fc8000fffe03f */
[----:B------:R-:W-:-:S04]  /*1010*/  USHF.R.U32.HI UR5, URZ, 0x4, UR5 ;  /* 0x000000043f057899 */ /* 0x000fc80008011605 */
[----:B------:R-:W-:Y:S02]  /*1020*/  ULOP3.LUT UR42, UR5, 0x3fff, URZ, 0xc0, !UPT ;  /* 0x00003fff052a7892 */ /* 0x000fe4000f8ec03f */
[----:B01--45:R-:W-:Y:S10]  /*1030*/  @P0 BRA `(.L_x_13) ;  /* 0x0000000000400947 */ /* 0x033ff40003800000 */
[----:B------:R-:W-:Y:S01]  /*1040*/  MOV R0, 0x0 ;  /* 0x0000000000007802 */ /* 0x000fe20000000f00 */
[----:B------:R-:W-:Y:S01]  /*1050*/  ULDC.64 UR4, c[0x4][0x68] ;  /* 0x01001a0000047ab9 */ /* 0x000fe20000000a00 */
[----:B------:R-:W-:Y:S01]  /*1060*/  ULDC.64 UR6, c[0x4][0x8] ;  /* 0x0100020000067ab9 */ /* 0x000fe20000000a00 */
[----:B01----:R-:W-:Y:S01]  /*1070*/  IMAD.U32 R4, RZ, RZ, UR4 ;  /* 0x00000004ff047e24 */ /* 0x003fe2000f8e00ff */
[----:B------:R0:W1:Y:S01]  /*1080*/  LDC.64 R14, c[0x4][R0] ;  /* 0x01000000000e7b82 */ /* 0x0000620000000a00 */
[----:B------:R-:W-:Y:S01]  /*1090*/  IMAD.U32 R5, RZ, RZ, UR5 ;  /* 0x00000005ff057e24 */ /* 0x000fe2000f8e00ff */
[----:B------:R-:W-:Y:S01]  /*10a0*/  ULDC.64 UR4, c[0x4][0x70] ;  /* 0x01001c0000047ab9 */ /* 0x000fe20000000a00 */
[----:B------:R-:W-:Y:S02]  /*10b0*/  IMAD.U32 R10, RZ, RZ, UR6 ;  /* 0x00000006ff0a7e24 */ /* 0x000fe4000f8e00ff */
[----:B------:R-:W-:Y:S02]  /*10c0*/  IMAD.U32 R6, RZ, RZ, UR4 ;  /* 0x00000004ff067e24 */ /* 0x000fe4000f8e00ff */
[----:B------:R-:W-:-:S02]  /*10d0*/  IMAD.U32 R7, RZ, RZ, UR5 ;  /* 0x00000005ff077e24 */ /* 0x000fc4000f8e00ff */
[----:B------:R-:W-:Y:S02]  /*10e0*/  IMAD.U32 R11, RZ, RZ, UR7 ;  /* 0x00000007ff0b7e24 */ /* 0x000fe4000f8e00ff */
[----:B------:R-:W-:Y:S02]  /*10f0*/  IMAD.MOV.U32 R8, RZ, RZ, 0x1e1 ;  /* 0x000001e1ff087424 */ /* 0x000fe400078e00ff */
[----:B------:R-:W-:Y:S02]  /*1100*/  IMAD.MOV.U32 R12, RZ, RZ, 0x1 ;  /* 0x00000001ff0c7424 */ /* 0x000fe400078e00ff */
[----:B0-----:R-:W-:-:S07]  /*1110*/  IMAD.MOV.U32 R13, RZ, RZ, RZ ;  /* 0x000000ffff0d7224 */ /* 0x001fce00078e00ff */
[----:B------:R-:W-:-:S07]  /*1120*/  LEPC R20, `(.L_x_13) ;  /* 0x000000001014794e */ /* 0x000fce0000000000 */
[----:B-1---5:R-:W-:Y:S05]  /*1130*/  CALL.ABS.NOINC R14 ;  /* 0x000000000e007343 */ /* 0x022fea0003c00000 */
.L_x_13:
[----:B------:R-:W-:-:S13]  /*1140*/  ISETP.NE.AND P0, PT, R148, 0x3, PT ;  /* 0x000000039400780c */ /* 0x000fda0003f05270 */
[----:B------:R-:W-:Y:S05]  /*1150*/  @!P0 BRA `(.L_x_14) ;  /* 0x0000000000048947 */ /* 0x000fea0003800000 */
[----:B------:R-:W-:Y:S01]  /*1160*/  BPT.TRAP 0x1 ;  /* 0x000000040000795c */ /* 0x000fe20000300000 */
.L_x_14:
[----:B------:R-:W-:Y:S02]  /*1170*/  IMAD.U32 R3, RZ, RZ, UR37 ;  /* 0x00000025ff037e24 */ /* 0x000fe4000f8e00ff */
[----:B------:R-:W-:-:S03]  /*1180*/  IMAD.U32 R0, RZ, RZ, UR36 ;  /* 0x00000024ff007e24 */ /* 0x000fc6000f8e00ff */
[----:B------:R-:W-:Y:S02]  /*1190*/  LEA R3, R3, UR39, 0x3 ;  /* 0x0000002703037c11 */ /* 0x000fe4000f8e18ff */
[----:B------:R-:W-:-:S04]  /*11a0*/  SHF.L.U32 R0, R0, 0x1f, RZ ;  /* 0x0000001f00007819 */ /* 0x000fc800000006ff */
[----:B------:R2:W3:Y:S01]  /*11b0*/  SYNCS.PHASECHK.TRANS64.TRYWAIT P1, [R3+URZ], R0 ;  /* 0x00000000030075a7 */ /* 0x0004e2000802017f */
[----:B------:R-:W-:Y:S05]  /*11c0*/  @!P0 BRA `(.L_x_15) ;  /* 0x0000000000048947 */ /* 0x000fea0003800000 */
[----:B------:R-:W-:Y:S01]  /*11d0*/  BPT.TRAP 0x1 ;  /* 0x000000040000795c */ /* 0x000fe20000300000 */
.L_x_15:
[----:B---3--:R-:W-:Y:S05]  /*11e0*/  @P1 BRA `(.L_x_16) ;  /* 0x0000000000081947 */ /* 0x008fea0003800000 */
[----:B------:R-:W3:Y:S02]  /*11f0*/  SYNCS.PHASECHK.TRANS64.TRYWAIT P1, [R3+URZ], R0 ;  /* 0x00000000030075a7 */ /* 0x000ee4000802017f */
[----:B---3--:R-:W-:Y:S05]  /*1200*/  @!P1 BRA `(.L_x_17) ;  /* 0x000000b800fc9947 */ /* 0x008fea0003800000 */
.L_x_16:
[----:B------:R-:W-:-:S04]  /*1210*/  UISETP.LT.AND UP0, UPT, UR38, 0x1, UPT ;  /* 0x000000012600788c */ /* 0x000fc8000bf01270 */
[----:B------:R-:W-:-:S06]  /*1220*/  USEL UR4, UR38, 0x1, UP0 ;  /* 0x0000000126047887 */ /* 0x000fcc0008000000 */
[----:B--23--:R-:W-:Y:S01]  /*1230*/  IMAD.U32 R0, RZ, RZ, UR4 ;  /* 0x00000004ff007e24 */ /* 0x00cfe2000f8e00ff */
[----:B------:R-:W-:Y:S05]  /*1240*/  WARPSYNC.ALL ;  /* 0x0000000000007948 */ /* 0x000fea0003800000 */
[----:B------:R-:W-:-:S04]  /*1250*/  IADD3 R0, -R0, UR38, RZ ;  /* 0x0000002600007c10 */ /* 0x000fc8000fffe1ff */
[----:B------:R-:W-:Y:S01]  /*1260*/  ISETP.GE.AND P1, PT, R0, 0x1, PT ;  /* 0x000000010000780c */ /* 0x000fe20003f26270 */
[----:B------:R-:W-:Y:S01]  /*1270*/  UIADD3 UR4, UR39, 0x20100, URZ ;  /* 0x0002010027047890 */ /* 0x000fe2000fffe03f */
[----:B------:R-:W-:Y:S01]  /*1280*/  WARPGROUP.ARRIVE ;  /* 0x00000000000079c5 */ /* 0x000fe20000000000 */
[----:B------:R-:W-:Y:S01]  /*1290*/  UMOV UR9, 0x40000040 ;  /* 0x4000004000097882 */ /* 0x000fe20000000000 */
[----:B------:R-:W-:Y:S01]  /*12a0*/  UMOV UR11, 0x40000040 ;  /* 0x40000040000b7882 */ /* 0x000fe20000000000 */
[----:B------:R-:W-:Y:S01]  /*12b0*/  USHF.R.U32.HI UR4, URZ, 0x4, UR4 ;  /* 0x000000043f047899 */ /* 0x000fe20008011604 */
[----:B------:R-:W-:Y:S01]  /*12c0*/  UMOV UR17, UR9 ;  /* 0x0000000900117c82 */ /* 0x000fe20008000000 */
[----:B------:R-:W-:Y:S02]  /*12d0*/  UMOV UR19, 0x40000040 ;  /* 0x4000004000137882 */ /* 0x000fe40000000000 */
[----:B------:R-:W-:Y:S02]  /*12e0*/  ULOP3.LUT UR5, UR4, 0x3fff, URZ, 0xc0, !UPT ;  /* 0x00003fff04057892 */ /* 0x000fe4000f8ec03f */
[----:B------:R-:W-:-:S02]  /*12f0*/  ULOP3.LUT UR4, UR42, 0x10000, URZ, 0xfc, !UPT ;  /* 0x000100002a047892 */ /* 0x000fc4000f8efc3f */
[----:B------:R-:W-:Y:S02]  /*1300*/  ULOP3.LUT UR5, UR5, 0x10000, URZ, 0xfc, !UPT ;  /* 0x0001000005057892 */ /* 0x000fe4000f8efc3f */
[----:B------:R-:W-:Y:S02]  /*1310*/  ULEA UR7, UR37, UR4, 0xb ;  /* 0x0000000425077291 */ /* 0x000fe4000f8e583f */
[----:B------:R-:W-:Y:S01]  /*1320*/  UIMAD UR6, UR37, 0x380, UR5 ;  /* 0x00000380250678a4 */ /* 0x000fe2000f8e0205 */
[----:B------:R-:W-:Y:S01]  /*1330*/  UMOV UR13, UR9 ;  /* 0x00000009000d7c82 */ /* 0x000fe20008000000 */
[----:B------:R-:W-:Y:S02]  /*1340*/  UMOV UR15, 0x40000040 ;  /* 0x40000040000f7882 */ /* 0x000fe40000000000 */
[----:B------:R-:W-:Y:S01]  /*1350*/  UIADD3 UR18, UR6, 0x80, URZ ;  /* 0x0000008006127890 */ /* 0x000fe2000fffe03f */
[----:B------:R-:W-:Y:S02]  /*1360*/  UMOV UR8, UR7 ;  /* 0x0000000700087c82 */ /* 0x000fe40008000000 */
[----:B------:R-:W-:Y:S01]  /*1370*/  UMOV UR10, UR6 ;  /* 0x00000006000a7c82 */ /* 0x000fe20008000000 */
[----:B------:R-:W-:Y:S01]  /*1380*/  UMOV UR16, UR8 ;  /* 0x0000000800107c82 */ /* 0x000fe20008000000 */
[----:B------:R-:W-:Y:S01]  /*1390*/  HGMMA.64x16x16.F32.BF16 R128, gdesc[UR8], RZ, !UPT, gsb0 ;  /* 0x00200000088079f0 */ /* 0x000fe2000c0018ff */
[----:B------:R-:W-:Y:S01]  /*13a0*/  UIADD3 UR14, UR6, 0x100, URZ ;  /* 0x00000100060e7890 */ /* 0x000fe2000fffe03f */
[----:B------:R-:W-:Y:S01]  /*13b0*/  UMOV UR12, UR8 ;  /* 0x00000008000c7c82 */ /* 0x000fe20008000000 */
[----:B------:R-:W-:Y:S01]  /*13c0*/  UIADD3 UR22, UR6, 0x180, URZ ;  /* 0x0000018006167890 */ /* 0x000fe2000fffe03f */
[----:B------:R-:W-:Y:S01]  /*13d0*/  UMOV UR20, UR8 ;  /* 0x0000000800147c82 */ /* 0x000fe20008000000 */
[----:B------:R-:W-:Y:S01]  /*13e0*/  UMOV UR21, UR9 ;  /* 0x0000000900157c82 */ /* 0x000fe20008000000 */
[----:B------:R-:W-:Y:S01]  /*13f0*/  UMOV UR23, 0x40000040 ;  /* 0x4000004000177882 */ /* 0x000fe20000000000 */
        /* <DEDUP_REMOVED lines=13> */
[----:B------:R-:W-:Y:S01]  /*14d0*/  UMOV UR9, 0x40000040 ;  /* 0x4000004000097882 */ /* 0x000fe20000000000 */
[----:B------:R-:W-:-:S02]  /*14e0*/  WARPGROUP.DEPBAR.LE gsb0, 0x0 ;  /* 0x00008000000079c5 */ /* 0x000fc40000010000 */
[----:B------:R-:W-:-:S06]  /*14f0*/  WARPGROUP.ARRIVE ;  /* 0x00000000000079c5 */ /* 0x000fcc0000000000 */
[----:B------:R-:W-:Y:S03]  /*1500*/  HGMMA.64x16x16.F32.BF16 R112, gdesc[UR16], RZ, !UPT, gsb0 ;  /* 0x00200000107079f0 */ /* 0x000fe6000c0018ff */
[----:B------:R-:W-:Y:S02]  /*1510*/  WARPGROUP.DEPBAR.LE gsb0, 0x0 ;  /* 0x00008000000079c5 */ /* 0x000fe40000010000 */
[----:B------:R-:W-:-:S06]  /*1520*/  WARPGROUP.ARRIVE ;  /* 0x00000000000079c5 */ /* 0x000fcc0000000000 */
[----:B------:R-:W-:Y:S01]  /*1530*/  HGMMA.64x16x16.F32.BF16 R96, gdesc[UR12], RZ, !UPT, gsb0 ;  /* 0x002000000c6079f0 */ /* 0x000fe2000c0018ff */
[----:B------:R-:W-:-:S07]  /*1540*/  UIADD3 UR12, UR7, 0x2, URZ ;  /* 0x00000002070c7890 */ /* 0x000fce000fffe03f */
[----:B------:R-:W-:Y:S01]  /*1550*/  UMOV UR8, UR12 ;  /* 0x0000000c00087c82 */ /* 0x000fe20008000000 */
[----:B------:R-:W-:Y:S02]  /*1560*/  WARPGROUP.DEPBAR.LE gsb0, 0x0 ;  /* 0x00008000000079c5 */ /* 0x000fe40000010000 */
[----:B------:R-:W-:-:S06]  /*1570*/  WARPGROUP.ARRIVE ;  /* 0x00000000000079c5 */ /* 0x000fcc0000000000 */
[----:B------:R-:W-:Y:S03]  /*1580*/  HGMMA.64x16x16.F32.BF16 R80, gdesc[UR20], RZ, !UPT, gsb0 ;  /* 0x00200000145079f0 */ /* 0x000fe6000c0018ff */
        /* <DEDUP_REMOVED lines=8> */
[----:B------:R-:W-:Y:S01]  /*1610*/  HGMMA.64x16x16.F32.BF16 R32, gdesc[UR28], RZ, !UPT, gsb0 ;  /* 0x002000001c2079f0 */ /* 0x000fe2000c0018ff */
[----:B------:R-:W-:Y:S01]  /*1620*/  UMOV UR28, UR42 ;  /* 0x0000002a001c7c82 */ /* 0x000fe20008000000 */
[----:B------:R-:W-:Y:S01]  /*1630*/  UMOV UR29, 0x40000040 ;  /* 0x40000040001d7882 */ /* 0x000fe20000000000 */
[----:B------:R-:W-:Y:S01]  /*1640*/  UMOV UR32, UR28 ;  /* 0x0000001c00207c82 */ /* 0x000fe20008000000 */
        /* <DEDUP_REMOVED lines=9> */
[----:B------:R-:W-:-:S02]  /*16e0*/  WARPGROUP.DEPBAR.LE gsb0, 0x0 ;  /* 0x00008000000079c5 */ /* 0x000fc40000010000 */
[----:B------:R-:W-:-:S06]  /*16f0*/  WARPGROUP.ARRIVE ;  /* 0x00000000000079c5 */ /* 0x000fcc0000000000 */
[----:B------:R-:W-:Y:S01]  /*1700*/  HGMMA.64x16x16.F32.BF16 R24, gdesc[UR28], RZ, !UPT, gsb0 ;  /* 0x002000001c1879f0 */ /* 0x000fe2000c0018ff */
[----:B------:R-:W-:Y:S01]  /*1710*/  UMOV UR30, UR10 ;  /* 0x0000000a001e7c82 */ /* 0x000fe20008000000 */
[----:B------:R-:W-:Y:S01]  /*1720*/  UMOV UR31, UR11 ;  /* 0x0000000b001f7c82 */ /* 0x000fe20008000000 */
[----:B------:R-:W-:Y:S01]  /*1730*/  UMOV UR11, 0x40000040 ;  /* 0x40000040000b7882 */ /* 0x000fe20000000000 */
[----:B------:R-:W-:Y:S02]  /*1740*/  WARPGROUP.DEPBAR.LE gsb0, 0x0 ;  /* 0x00008000000079c5 */ /* 0x000fe40000010000 */
[----:B------:R-:W-:-:S06]  /*1750*/  WARPGROUP.ARRIVE ;  /* 0x00000000000079c5 */ /* 0x000fcc0000000000 */
[----:B------:R-:W-:Y:S01]  /*1760*/  HGMMA.64x16x16.F32.BF16 R40, gdesc[UR32], RZ, !UPT, gsb0 ;  /* 0x00200000202879f0 */ /* 0x000fe2000c0018ff */
[----:B------:R-:W-:Y:S01]  /*1770*/  UIADD3 UR34, UR6, 0x202, URZ ;  /* 0x0000020206227890 */ /* 0x000fe2000fffe03f */
        /* <DEDUP_REMOVED lines=23> */
[----:B------:R-:W-:-:S04]  /*18f0*/  UMOV UR15, 0x40000040 ;  /* 0x40000040000f7882 */ /* 0x000fc80000000000 */
[----:B------:R-:W-:Y:S01]  /*1900*/  UMOV UR10, UR14 ;  /* 0x0000000e000a7c82 */ /* 0x000fe20008000000 */
[----:B------:R-:W-:Y:S01]  /*1910*/  UIADD3 UR14, UR6, 0x182, URZ ;  /* 0x00000182060e7890 */ /* 0x000fe2000fffe03f */
        /* <DEDUP_REMOVED lines=16> */
[----:B------:R-:W-:Y:S03]  /*1a20*/  HGMMA.64x16x16.F32.BF16 R128, gdesc[UR8], R128, gsb0 ;  /* 0x00200000088079f0 */ /* 0x000fe60008001880 */
        /* <DEDUP_REMOVED lines=8> */
[----:B------:R-:W-:Y:S01]  /*1ab0*/  HGMMA.64x16x16.F32.BF16 R80, gdesc[UR12], R80, gsb0 ;  /* 0x002000000c5079f0 */ /* 0x000fe20008001850 */
[----:B------:R-:W-:Y:S02]  /*1ac0*/  UIADD3 UR12, UR7, 0x402, URZ ;  /* 0x00000402070c7890 */ /* 0x000fe4000fffe03f */
        /* <DEDUP_REMOVED lines=25> */
[----:B------:R-:W-:Y:S01]  /*1c60*/  HGMMA.64x16x16.F32.BF16 R24, gdesc[UR28], R24, gsb0 ;  /* 0x002000001c1879f0 */ /* 0x000fe20008001818 */
[----:B------:R-:W-:Y:S01]  /*1c70*/  UIADD3 UR30, UR6, 0x284, URZ ;  /* 0x00000284061e7890 */ /* 0x000fe2000fffe03f */
[----:B------:R-:W-:Y:S01]  /*1c80*/  UMOV UR31, 0x40000040 ;  /* 0x40000040001f7882 */ /* 0x000fe20000000000 */
[----:B------:R-:W-:Y:S02]  /*1c90*/  WARPGROUP.DEPBAR.LE gsb0, 0x0 ;  /* 0x00008000000079c5 */ /* 0x000fe40000010000 */
        /* <DEDUP_REMOVED lines=12> */
[----:B------:R-:W-:Y:S02]  /*1d60*/  UIADD3 UR12, UR7, 0x4, URZ ;  /* 0x00000004070c7890 */ /* 0x000fe4000fffe03f */
[----:B------:R-:W-:Y:S01]  /*1d70*/  UIADD3 UR14, UR6, 0x84, URZ ;  /* 0x00000084060e7890 */ /* 0x000fe2000fffe03f */
[----:B------:R-:W-:Y:S01]  /*1d80*/  UMOV UR15, 0x40000040 ;  /* 0x40000040000f7882 */ /* 0x000fe20000000000 */
[----:B------:R-:W-:Y:S02]  /*1d90*/  WARPGROUP.DEPBAR.LE gsb0, 0x0 ;  /* 0x00008000000079c5 */ /* 0x000fe40000010000 */
[----:B------:R-:W-:-:S06]  /*1da0*/  WARPGROUP.ARRIVE ;  /* 0x00000000000079c5 */ /* 0x000fcc0000000000 */
[----:B------:R-:W-:Y:S01]  /*1db0*/  HGMMA.64x16x16.F32.BF16 R88, gdesc[UR20], R88, gsb0 ;  /* 0x00200000145879f0 */ /* 0x000fe20008001858 */
[----:B------:R-:W-:Y:S01]  /*1dc0*/  UIADD3 UR22, UR6, 0x4, URZ ;  /* 0x0000000406167890 */ /* 0x000fe2000fffe03f */
[----:B------:R-:W-:Y:S01]  /*1dd0*/  UMOV UR20, UR12 ;  /* 0x0000000c00147c82 */ /* 0x000fe20008000000 */
[----:B------:R-:W-:Y:S01]  /*1de0*/  UMOV UR21, 0x40000040 ;  /* 0x4000004000157882 */ /* 0x000fe20000000000 */
        /* <DEDUP_REMOVED lines=13> */
[----:B------:R-:W-:Y:S01]  /*1ec0*/  UMOV UR24, UR20 ;  /* 0x0000001400187c82 */ /* 0x000fe20008000000 */
[----:B------:R-:W-:Y:S01]  /*1ed0*/  UMOV UR25, UR21 ;  /* 0x0000001500197c82 */ /* 0x000fe20008000000 */
[----:B------:R-:W-:Y:S01]  /*1ee0*/  UMOV UR27, 0x40000040 ;  /* 0x40000040001b7882 */ /* 0x000fe20000000000 */
[----:B------:R-:W-:Y:S02]  /*1ef0*/  WARPGROUP.DEPBAR.LE gsb0, 0x0 ;  /* 0x00008000000079c5 */ /* 0x000fe40000010000 */
        /* <DEDUP_REMOVED lines=11> */
[----:B------:R-:W-:Y:S01]  /*1fb0*/  HGMMA.64x16x16.F32.BF16 R112, gdesc[UR12], R112, gsb0 ;  /* 0x002000000c7079f0 */ /* 0x000fe20008001870 */
[----:B------:R-:W-:Y:S01]  /*1fc0*/  UIADD3 UR12, UR7, 0x6, URZ ;  /* 0x00000006070c7890 */ /* 0x000fe2000fffe03f */
[----:B------:R-:W-:Y:S01]  /*1fd0*/  UMOV UR13, 0x40000040 ;  /* 0x40000040000d7882 */ /* 0x000fe20000000000 */
[----:B------:R-:W-:Y:S02]  /*1fe0*/  WARPGROUP.DEPBAR.LE gsb0, 0x0 ;  /* 0x00008000000079c5 */ /* 0x000fe40000010000 */
[----:B------:R-:W-:-:S06]  /*1ff0*/  WARPGROUP.ARRIVE ;  /* 0x00000000000079c5 */ /* 0x000fcc0000000000 */
[----:B------:R-:W-:Y:S03]  /*2000*/  HGMMA.64x16x16.F32.BF16 R96, gdesc[UR24], R96, gsb0 ;  /* 0x00200000186079f0 */ /* 0x000fe60008001860 */
[----:B------:R-:W-:Y:S02]  /*2010*/  WARPGROUP.DEPBAR.LE gsb0, 0x0 ;  /* 0x00008000000079c5 */ /* 0x000fe40000010000 */
[----:B------:R-:W-:-:S06]  /*2020*/  WARPGROUP.ARRIVE ;  /* 0x00000000000079c5 */ /* 0x000fcc0000000000 */
[----:B------:R-:W-:Y:S01]  /*2030*/  HGMMA.64x16x16.F32.BF16 R80, gdesc[UR8], R80, gsb0 ;  /* 0x00200000085079f0 */ /* 0x000fe20008001850 */
[----:B------:R-:W-:Y:S02]  /*2040*/  UIADD3 UR8, UR7, 0x404, URZ ;  /* 0x0000040407087890 */ /* 0x000fe4000fffe03f */
[----:B------:R-:W-:Y:S01]  /*2050*/  UIADD3 UR7, UR7, 0x406, URZ ;  /* 0x0000040607077890 */ /* 0x000fe2000fffe03f */
        /* <DEDUP_REMOVED lines=24> */
[----:B------:R-:W-:Y:S01]  /*21e0*/  UMOV UR34, UR14 ;  /* 0x0000000e00227c82 */ /* 0x000fe20008000000 */
[----:B------:R-:W-:Y:S01]  /*21f0*/  UMOV UR35, UR15 ;  /* 0x0000000f00237c82 */ /* 0x000fe20008000000 */
[----:B------:R-:W-:Y:S01]  /*2200*/  UIADD3 UR14, UR6, 0x6, URZ ;  /* 0x00000006060e7890 */ /* 0x000fe2000fffe03f */
        /* <DEDUP_REMOVED lines=100> */
[----:B------:R-:W-:Y:S05]  /*2850*/  @!P1 BRA `(.L_x_18) ;  /* 0x00000018000c9947 */ /* 0x000fea0003800000 */
[----:B------:R-:W-:Y:S01]  /*2860*/  UIADD3 UR7, UR37, 0x1, URZ ;  /* 0x0000000125077890 */ /* 0x000fe2000fffe03f */
[----:B------:R-:W-:-:S03]  /*2870*/  IMAD.MOV.U32 R3, RZ, RZ, R0 ;  /* 0x000000ffff037224 */ /* 0x000fc600078e0000 */
[----:B------:R-:W-:-:S04]  /*2880*/  UISETP.NE.AND UP0, UPT, UR7, 0x4, UPT ;  /* 0x000000040700788c */ /* 0x000fc8000bf05270 */
[----:B------:R-:W-:Y:S02]  /*2890*/  USEL UR6, URZ, 0x1, UP0 ;  /* 0x000000013f067887 */ /* 0x000fe40008000000 */
[----:B------:R-:W-:Y:S02]  /*28a0*/  USEL UR7, UR7, URZ, UP0 ;  /* 0x0000003f07077287 */ /* 0x000fe40008000000 */
[----:B------:R-:W-:-:S06]  /*28b0*/  ULOP3.LUT UR6, UR36, UR6, URZ, 0x3c, !UPT ;  /* 0x0000000624067292 */ /* 0x000fcc000f8e3c3f */
[----:B------:R-:W-:Y:S01]  /*28c0*/  IMAD.U32 R6, RZ, RZ, UR6 ;  /* 0x00000006ff067e24 */ /* 0x000fe2000f8e00ff */
[----:B------:R-:W-:-:S06]  /*28d0*/  UMOV UR6, UR37 ;  /* 0x0000002500067c82 */ /* 0x000fcc0008000000 */
.L_x_25:
[----:B------:R-:W-:Y:S05]  /*28e0*/  @!P0 BRA `(.L_x_19) ;  /* 0x0000000000048947 */ /* 0x000fea0003800000 */
[----:B------:R-:W-:Y:S01]  /*28f0*/  BPT.TRAP 0x1 ;  /* 0x000000040000795c */ /* 0x000fe20000300000 */
.L_x_19:
[----:B------:R-:W-:Y:S01]  /*2900*/  ULEA UR8, UR7, UR39, 0x3 ;  /* 0x0000002707087291 */ /* 0x000fe2000f8e183f */
[----:B01----:R-:W-:-:S08]  /*2910*/  SHF.L.U32 R4, R6, 0x1f, RZ ;  /* 0x0000001f06047819 */ /* 0x003fd000000006ff */
[----:B------:R0:W1:Y:S01]  /*2920*/  SYNCS.PHASECHK.TRANS64.TRYWAIT P1, [UR8], R4 ;  /* 0x00000004ff0075a7 */ /* 0x0000620008020148 */
[----:B------:R-:W-:Y:S05]  /*2930*/  @!P0 BRA `(.L_x_20) ;  /* 0x0000000000048947 */ /* 0x000fea0003800000 */
[----:B------:R-:W-:Y:S01]  /*2940*/  BPT.TRAP 0x1 ;  /* 0x000000040000795c */ /* 0x000fe20000300000 */
.L_x_20:
[----:B-1----:R-:W-:Y:S05]  /*2950*/  @P1 BRA `(.L_x_21) ;  /* 0x0000000000081947 */ /* 0x002fea0003800000 */
[----:B------:R-:W1:Y:S02]  /*2960*/  SYNCS.PHASECHK.TRANS64.TRYWAIT P1, [UR8], R4 ;  /* 0x00000004ff0075a7 */ /* 0x000e640008020148 */
[----:B-1----:R-:W-:Y:S05]  /*2970*/  @!P1 BRA `(.L_x_22) ;  /* 0x000000a400349947 */ /* 0x002fea0003800000 */
.L_x_21:
[----:B------:R-:W-:Y:S01]  /*2980*/  ULEA UR42, UR7, UR4, 0xb ;  /* 0x00000004072a7291 */ /* 0x000fe2000f8e583f */
[----:B------:R-:W-:Y:S01]  /*2990*/  WARPGROUP.ARRIVE ;  /* 0x00000000000079c5 */ /* 0x000fe20000000000 */
[----:B------:R-:W-:Y:S01]  /*29a0*/  UIMAD UR43, UR7, 0x380, UR5 ;  /* 0x00000380072b78a4 */ /* 0x000fe2000f8e0205 */
[----:B------:R-:W-:Y:S01]  /*29b0*/  UMOV UR9, 0x40000040 ;  /* 0x4000004000097882 */ /* 0x000fe20000000000 */
[----:B------:R-:W-:Y:S02]  /*29c0*/  UMOV UR11, 0x40000040 ;  /* 0x40000040000b7882 */ /* 0x000fe40000000000 */
[----:B------:R-:W-:Y:S01]  /*29d0*/  UIADD3 UR14, UR43, 0x80, URZ ;  /* 0x000000802b0e7890 */ /* 0x000fe2000fffe03f */
[----:B------:R-:W-:Y:S02]  /*29e0*/  UMOV UR8, UR42 ;  /* 0x0000002a00087c82 */ /* 0x000fe40008000000 */
[----:B------:R-:W-:Y:S01]  /*29f0*/  UMOV UR10, UR43 ;  /* 0x0000002b000a7c82 */ /* 0x000fe20008000000 */
[----:B------:R-:W-:Y:S01]  /*2a00*/  UMOV UR12, UR8 ;  /* 0x00000008000c7c82 */ /* 0x000fe20008000000 */
[----:B------:R-:W-:Y:S01]  /*2a10*/  HGMMA.64x16x16.F32.BF16 R128, gdesc[UR8], R128, gsb0 ;  /* 0x00200000088079f0 */ /* 0x000fe20008001880 */
        /* <DEDUP_REMOVED lines=22> */
[----:B------:R-:W-:-:S02]  /*2b80*/  UIADD3 UR8, UR42, 0x2, URZ ;  /* 0x000000022a087890 */ /* 0x000fc4000fffe03f */
[----:B------:R-:W-:Y:S01]  /*2b90*/  UIADD3 UR9, UR43, 0x2, URZ ;  /* 0x000000022b097890 */ /* 0x000fe2000fffe03f */
        /* <DEDUP_REMOVED lines=61> */
[----:B------:R-:W-:Y:S01]  /*2f70*/  UMOV UR12, UR8 ;  /* 0x00000008000c7c82 */ /* 0x000fe20008000000 */
[----:B------:R-:W-:Y:S01]  /*2f80*/  UMOV UR13, 0x40000040 ;  /* 0x40000040000d7882 */ /* 0x000fe20000000000 */
        /* <DEDUP_REMOVED lines=79> */
[----:B------:R-:W-:Y:S02]  /*3480*/  UIADD3 UR16, UR43, 0x4, URZ ;  /* 0x000000042b107890 */ /* 0x000fe4000fffe03f */
[----:B------:R-:W-:Y:S02]  /*3490*/  UIADD3 UR17, UR43, 0x84, URZ ;  /* 0x000000842b117890 */ /* 0x000fe4000fffe03f */
        /* <DEDUP_REMOVED lines=23> */
[----:B------:R-:W-:Y:S01]  /*3610*/  UMOV UR14, UR17 ;  /* 0x00000011000e7c82 */ /* 0x000fe20008000000 */
[----:B------:R-:W-:Y:S01]  /*3620*/  UMOV UR15, 0x40000040 ;  /* 0x40000040000f7882 */ /* 0x000fe20000000000 */
[----:B------:R-:W-:Y:S01]  /*3630*/  UMOV UR17, UR9 ;  /* 0x0000000900117c82 */ /* 0x000fe20008000000 */
        /* <DEDUP_REMOVED lines=57> */
[----:B------:R-:W-:Y:S01]  /*39d0*/  UIADD3 UR42, UR42, 0x406, URZ ;  /* 0x000004062a2a7890 */ /* 0x000fe2000fffe03f */
        /* <DEDUP_REMOVED lines=88> */
[----:B------:R-:W-:Y:S01]  /*3f60*/  BPT.TRAP 0x1 ;  /* 0x000000040000795c */ /* 0x000fe20000300000 */
.L_x_23:
[----:B------:R-:W-:Y:S01]  /*3f70*/  ULEA UR8, UR6, UR39, 0x3 ;  /* 0x0000002706087291 */ /* 0x000fe2000f8e183f */
[----:B------:R-:W-:-:S03]  /*3f80*/  ISETP.GT.U32.AND P1, PT, R19, 0x1, PT ;  /* 0x000000011300780c */ /* 0x000fc60003f24070 */
[----:B------:R-:W-:-:S04]  /*3f90*/  UIADD3 UR8, UR8, 0x20, URZ ;  /* 0x0000002008087890 */ /* 0x000fc8000fffe03f */
[----:B------:R-:W-:-:S09]  /*3fa0*/  UPRMT UR8, URZ, 0x654, UR8 ;  /* 0x000006543f087896 */ /* 0x000fd20008000008 */
[----:B------:R-:W-:Y:S01]  /*3fb0*/  SYNCS.ARRIVE.TRANS64.RED.A1T0 RZ, [UR8], RZ ;  /* 0x000000ffffff79a7 */ /* 0x000fe20008100408 */
[----:B------:R-:W-:Y:S05]  /*3fc0*/  @P1 BRA `(.L_x_24) ;  /* 0x0000000000041947 */ /* 0x000fea0003800000 */
[----:B------:R-:W-:Y:S01]  /*3fd0*/  BPT.TRAP 0x1 ;  /* 0x000000040000795c */ /* 0x000fe20000300000 */
.L_x_24:
[----:B------:R-:W-:Y:S01]  /*3fe0*/  UIADD3 UR7, UR7, 0x1, URZ ;  /* 0x0000000107077890 */ /* 0x000fe2000fffe03f */
[C---:B------:R-:W-:Y:S01]  /*3ff0*/  ISETP.GT.AND P1, PT, R3.reuse, 0x1, PT ;  /* 0x000000010300780c */ /* 0x040fe20003f24270 */
[----:B------:R-:W-:Y:S01]  /*4000*/  UIADD3 UR6, UR6, 0x1, URZ ;  /* 0x0000000106067890 */ /* 0x000fe2000fffe03f */
[----:B------:R-:W-:Y:S01]  /*4010*/  VIADD R3, R3, 0xffffffff ;  /* 0xffffffff03037836 */ /* 0x000fe20000000000 */
[----:B------:R-:W-:Y:S02]  /*4020*/  UISETP.NE.AND UP0, UPT, UR7, 0x4, UPT ;  /* 0x000000040700788c */ /* 0x000fe4000bf05270 */
[----:B------:R-:W-:Y:S02]  /*4030*/  UISETP.NE.AND UP1, UPT, UR6, 0x4, UPT ;  /* 0x000000040600788c */ /* 0x000fe4000bf25270 */
[----:B------:R-:W-:Y:S02]  /*4040*/  USEL UR8, URZ, 0x1, UP0 ;  /* 0x000000013f087887 */ /* 0x000fe40008000000 */
[----:B------:R-:W-:-:S02]  /*4050*/  USEL UR7, UR7, URZ, UP0 ;  /* 0x0000003f07077287 */ /* 0x000fc40008000000 */
[----:B------:R-:W-:Y:S02]  /*4060*/  USEL UR6, UR6, URZ, UP1 ;  /* 0x0000003f06067287 */ /* 0x000fe40008800000 */
[----:B------:R-:W-:Y:S01]  /*4070*/  LOP3.LUT R6, R6, UR8, RZ, 0x3c, !PT ;  /* 0x0000000806067c12 */ /* 0x000fe2000f8e3cff */
[----:B------:R-:W-:Y:S09]  /*4080*/  @P1 BRA `(.L_x_25) ;  /* 0xffffffe800141947 */ /* 0x000ff2000383ffff */
.L_x_18:
[----:B------:R-:W2:Y:S02]  /*4090*/  LDC R3, c[0x0][0x28c] ;  /* 0x0000a300ff037b82 */ /* 0x000ea40000000800 */
[----:B--2---:R-:W-:-:S13]  /*40a0*/  ISETP.GE.AND P1, PT, R3, 0x1, PT ;  /* 0x000000010300780c */ /* 0x004fda0003f26270 */
[----:B------:R-:W-:Y:S05]  /*40b0*/  @!P1 BRA `(.L_x_26) ;  /* 0x0000000000309947 */ /* 0x000fea0003800000 */
[----:B------:R-:W-:Y:S05]  /*40c0*/  @!P0 BRA `(.L_x_27) ;  /* 0x0000000000048947 */ /* 0x000fea0003800000 */
[----:B------:R-:W-:Y:S01]  /*40d0*/  BPT.TRAP 0x1 ;  /* 0x000000040000795c */ /* 0x000fe20000300000 */
.L_x_27:
[----:B------:R-:W-:Y:S02]  /*40e0*/  R2UR UR4, R0 ;  /* 0x00000000000472ca */ /* 0x000fe400000e0000 */
[----:B------:R-:W-:-:S11]  /*40f0*/  ISETP.GT.U32.AND P0, PT, R19, 0x1, PT ;  /* 0x000000011300780c */ /* 0x000fd60003f04070 */
[----:B------:R-:W-:-:S04]  /*4100*/  UIADD3 UR4, UR4, UR37, URZ ;  /* 0x0000002504047290 */ /* 0x000fc8000fffe03f */
[----:B------:R-:W-:-:S04]  /*4110*/  USHF.L.U32 UR4, UR4, 0x3, URZ ;  /* 0x0000000304047899 */ /* 0x000fc8000800063f */
[----:B------:R-:W-:-:S04]  /*4120*/  ULOP3.LUT UR4, UR4, 0x18, URZ, 0xc0, !UPT ;  /* 0x0000001804047892 */ /* 0x000fc8000f8ec03f */
[----:B------:R-:W-:-:S04]  /*4130*/  UIADD3 UR4, UR39, 0x20, UR4 ;  /* 0x0000002027047890 */ /* 0x000fc8000fffe004 */
[----:B------:R-:W-:-:S09]  /*4140*/  UPRMT UR4, URZ, 0x654, UR4 ;  /* 0x000006543f047896 */ /* 0x000fd20008000004 */
[----:B------:R-:W-:Y:S01]  /*4150*/  SYNCS.ARRIVE.TRANS64.RED.A1T0 RZ, [UR4], RZ ;  /* 0x000000ffffff79a7 */ /* 0x000fe20008100404 */
[----:B------:R-:W-:Y:S05]  /*4160*/  @P0 BRA `(.L_x_26) ;  /* 0x0000000000040947 */ /* 0x000fea0003800000 */
[----:B------:R-:W-:Y:S01]  /*4170*/  BPT.TRAP 0x1 ;  /* 0x000000040000795c */ /* 0x000fe20000300000 */
.L_x_26:
[----:B------:R-:W2:Y:S01]  /*4180*/  LDC R10, c[0x0][0x288] ;  /* 0x0000a200ff0a7b82 */ /* 0x000ea20000000800 */
[----:B01----:R-:W-:Y:S01]  /*4190*/  LOP3.LUT R4, R18, 0x60, RZ, 0xc0, !PT ;  /* 0x0000006012047812 */ /* 0x003fe200078ec0ff */
[----:B------:R-:W-:Y:S01]  /*41a0*/  UIADD3 UR37, UR38, UR37, URZ ;  /* 0x0000002526257290 */ /* 0x000fe2000fffe03f */
[----:B------:R-:W-:Y:S01]  /*41b0*/  LOP3.LUT R0, R22, 0x1, RZ, 0xc0, !PT ;  /* 0x0000000116007812 */ /* 0x000fe200078ec0ff */
[----:B------:R-:W-:Y:S01]  /*41c0*/  IMAD R13, R138, 0x70, RZ ;  /* 0x000000708a0d7824 */ /* 0x000fe200078e02ff */
[----:B------:R-:W-:Y:S01]  /*41d0*/  SHF.R.U32.HI R3, RZ, 0x2, R18 ;  /* 0x00000002ff037819 */ /* 0x000fe20000011612 */
[----:B------:R-:W-:Y:S01]  /*41e0*/  USHF.R.U32.HI UR4, URZ, 0x2, UR37 ;  /* 0x000000023f047899 */ /* 0x000fe20008011625 */
[----:B------:R-:W-:Y:S01]  /*41f0*/  SHF.R.U32.HI R6, RZ, 0x1, R4 ;  /* 0x00000001ff067819 */ /* 0x000fe20000011604 */
[----:B------:R-:W-:Y:S01]  /*4200*/  IMAD.SHL.U32 R4, R0, 0x40, RZ ;  /* 0x0000004000047824 */ /* 0x000fe200078e00ff */
[----:B------:R-:W-:Y:S01]  /*4210*/  LOP3.LUT R3, R3, 0x7, RZ, 0xc0, !PT ;  /* 0x0000000703037812 */ /* 0x000fe200078ec0ff */
[----:B------:R-:W-:Y:S01]  /*4220*/  ULOP3.LUT UR4, UR4, 0x1, URZ, 0xc0, !UPT ;  /* 0x0000000104047892 */ /* 0x000fe2000f8ec03f */
[----:B------:R-:W-:Y:S01]  /*4230*/  IMAD.SHL.U32 R14, R18, 0x2, RZ ;  /* 0x00000002120e7824 */ /* 0x000fe200078e00ff */
[----:B------:R-:W-:Y:S01]  /*4240*/  ULDC UR8, c[0x0][0x284] ;  /* 0x0000a10000087ab9 */ /* 0x000fe20000000800 */
[--C-:B------:R-:W-:Y:S01]  /*4250*/  IADD3 R5, RZ, -R6, -R3.reuse ;  /* 0x80000006ff057210 */ /* 0x100fe20007ffe803 */
[----:B------:R-:W-:Y:S01]  /*4260*/  UISETP.GT.U32.AND UP1, UPT, UR37, 0x3, UPT ;  /* 0x000000032500788c */ /* 0x000fe2000bf24070 */
[----:B------:R-:W-:Y:S01]  /*4270*/  LOP3.LUT R9, R4, 0x40, R3, 0xe2, !PT ;  /* 0x0000004004097812 */ /* 0x000fe200078ee203 */
[----:B------:R-:W-:Y:S01]  /*4280*/  UISETP.NE.U32.AND UP0, UPT, UR4, 0x1, UPT ;  /* 0x000000010400788c */ /* 0x000fe2000bf05070 */
[----:B------:R-:W-:Y:S01]  /*4290*/  LOP3.LUT R3, R18, 0x3, RZ, 0xc0, !PT ;  /* 0x0000000312037812 */ /* 0x000fe200078ec0ff */
[----:B------:R-:W-:Y:S01]  /*42a0*/  ULDC.64 UR6, c[0x0][0x5d0] ;  /* 0x0001740000067ab9 */ /* 0x000fe20000000a00 */
[----:B------:R-:W-:Y:S01]  /*42b0*/  SHF.R.S32.HI R21, RZ, 0x1f, R23 ;  /* 0x0000001fff157819 */ /* 0x000fe20000011417 */
[----:B------:R-:W-:Y:S01]  /*42c0*/  UISETP.LT.U32.AND UP1, UPT, UR38, 0x4, UP1 ;  /* 0x000000042600788c */ /* 0x000fe20008f21070 */
[C---:B------:R-:W-:Y:S01]  /*42d0*/  LOP3.LUT R14, R13.reuse, 0x6, R14, 0xf8, !PT ;  /* 0x000000060d0e7812 */ /* 0x040fe200078ef80e */
[----:B------:R-:W-:Y:S01]  /*42e0*/  UISETP.GT.U32.AND UP0, UPT, UR38, 0x3, !UP0 ;  /* 0x000000032600788c */ /* 0x000fe2000c704070 */
[----:B------:R-:W-:Y:S01]  /*42f0*/  IMAD R0, R0, -0x40, R5 ;  /* 0xffffffc000007824 */ /* 0x000fe200078e0205 */
[----:B--2---:R-:W-:Y:S01]  /*4300*/  ISETP.GE.AND P0, PT, R13, R10, PT ;  /* 0x0000000a0d00720c */ /* 0x004fe20003f06270 */
[----:B------:R-:W-:Y:S01]  /*4310*/  IMAD R8, R3, -0x2, R10 ;  /* 0xfffffffe03087824 */ /* 0x000fe200078e020a */
[----:B------:R-:W-:Y:S01]  /*4320*/  SHF.R.S32.HI R15, RZ, 0x1f, R14 ;  /* 0x0000001fff0f7819 */ /* 0x000fe2000001140e */
[----:B------:R-:W-:Y:S01]  /*4330*/  IMAD.SHL.U32 R3, R139, 0x100, RZ ;  /* 0x000001008b037824 */ /* 0x000fe200078e00ff */
[----:B------:R-:W-:Y:S01]  /*4340*/  USEL UR5, URZ, 0x1, !UP1 ;  /* 0x000000013f057887 */ /* 0x000fe2000c800000 */
[----:B------:R-:W-:Y:S01]  /*4350*/  IMAD R4, R21, UR6, RZ ;  /* 0x0000000615047c24 */ /* 0x000fe2000f8e02ff */
[----:B------:R-:W-:Y:S01]  /*4360*/  USEL UR4, URZ, 0x1, !UP0 ;  /* 0x000000013f047887 */ /* 0x000fe2000c000000 */
[----:B------:R-:W-:Y:S01]  /*4370*/  IMAD.WIDE R10, R139, 0x100, RZ ;  /* 0x000001008b0a7825 */ /* 0x000fe200078e02ff */
[C---:B------:R-:W-:Y:S01]  /*4380*/  ISETP.GE.OR P0, PT, R3.reuse, UR8, P0 ;  /* 0x0000000803007c0c */ /* 0x040fe20008706670 */
[----:B------:R-:W-:Y:S01]  /*4390*/  ULOP3.LUT UR37, UR37, 0x3, URZ, 0xc0, !UPT ;  /* 0x0000000325257892 */ /* 0x000fe2000f8ec03f */
[----:B------:R-:W-:Y:S01]  /*43a0*/  IADD3 R3, -R3, UR8, R0 ;  /* 0x0000000803037c10 */ /* 0x000fe2000fffe100 */
[C---:B------:R-:W-:Y:S01]  /*43b0*/  IMAD R7, R23.reuse, UR7, R4 ;  /* 0x0000000717077c24 */ /* 0x040fe2000f8e0204 */
[----:B------:R-:W-:Y:S01]  /*43c0*/  ULOP3.LUT UR36, UR4, UR36, UR5, 0x96, !UPT ;  /* 0x0000002404247292 */ /* 0x000fe2000f8e9605 */
[----:B------:R-:W-:Y:S01]  /*43d0*/  IMAD.WIDE.U32 R4, R23, UR6, R14 ;  /* 0x0000000617047c25 */ /* 0x000fe2000f8e000e */
[----:B------:R-:W-:-:S03]  /*43e0*/  LOP3.LUT R9, R10, R9, R6, 0xfe, !PT ;  /* 0x000000090a097212 */ /* 0x000fc600078efe06 */
[----:B------:R-:W-:Y:S02]  /*43f0*/  IMAD.IADD R7, R5, 0x1, R7 ;  /* 0x0000000105077824 */ /* 0x000fe400078e0207 */
[----:B------:R-:W-:Y:S02]  /*4400*/  IMAD.IADD R8, R8, 0x1, -R13 ;  /* 0x0000000108087824 */ /* 0x000fe400078e0a0d */
[----:B------:R-:W-:Y:S02]  /*4410*/  IMAD.MOV.U32 R0, RZ, RZ, -0x1 ;  /* 0xffffffffff007424 */ /* 0x000fe400078e00ff */
[----:B------:R-:W-:Y:S01]  /*4420*/  IMAD.MOV.U32 R6, RZ, RZ, R4 ;  /* 0x000000ffff067224 */ /* 0x000fe200078e0004 */
[----:B------:R-:W-:Y:S06]  /*4430*/  @P0 BRA `(.L_x_28) ;  /* 0x0000006c00340947 */ /* 0x000fec0003800000 */
[----:B------:R-:W0:Y:S01]  /*4440*/  LDC.64 R4, c[0x0][0x5c8] ;  /* 0x00017200ff047b82 */ /* 0x000e220000000a00 */
[----:B-----5:R-:W-:Y:S01]  /*4450*/  FSETP.NEU.AND P2, PT, R137, RZ, PT ;  /* 0x000000ff8900720b */ /* 0x020fe20003f4d000 */
[----:B------:R-:W-:Y:S01]  /*4460*/  BSSY B0, `(.L_x_28) ;  /* 0x00006ca000007945 */ /* 0x000fe20003800000 */
[----:B------:R-:W-:-:S04]  /*4470*/  ISETP.GT.AND P0, PT, R8, RZ, PT ;  /* 0x000000ff0800720c */ /* 0x000fc80003f04270 */
[----:B------:R-:W-:Y:S01]  /*4480*/  ISETP.GT.AND P1, PT, R3, RZ, P0 ;  /* 0x000000ff0300720c */ /* 0x000fe20000724270 */
[-C--:B0-----:R-:W-:Y:S02]  /*4490*/  IMAD R12, R11, R4.reuse, RZ ;  /* 0x000000040b0c7224 */ /* 0x081fe400078e02ff */
[----:B------:R-:W-:-:S04]  /*44a0*/  IMAD.WIDE.U32 R142, R9, R4, R6 ;  /* 0x00000004098e7225 */ /* 0x000fc800078e0006 */
[----:B------:R-:W-:-:S04]  /*44b0*/  IMAD R7, R9, R5, R12 ;  /* 0x0000000509077224 */ /* 0x000fc800078e020c */
[----:B------:R-:W-:Y:S01]  /*44c0*/  IMAD.IADD R151, R143, 0x1, R7 ;  /* 0x000000018f977824 */ /* 0x000fe200078e0207 */
[----:B------:R-:W-:Y:S06]  /*44d0*/  @!P2 BRA `(.L_x_29) ;  /* 0x0000004c0040a947 */ /* 0x000fec0003800000 */
[----:B------:R-:W0:Y:S01]  /*44e0*/  LDC.64 R138, c[0x0][0x5b8] ;  /* 0x00016e00ff8a7b82 */ /* 0x000e220000000a00 */
[----:B------:R-:W-:-:S07]  /*44f0*/  ULDC.64 UR4, c[0x0][0x5c0] ;  /* 0x0001700000047ab9 */ /* 0x000fce0000000a00 */
[----:B------:R-:W1:Y:S08]  /*4500*/  LDC.64 R140, c[0x0][0x5b0] ;  /* 0x00016c00ff8c7b82 */ /* 0x000e700000000a00 */
[----:B------:R-:W2:Y:S01]  /*4510*/  LDC.64 R12, c[0x0][0x5a8] ;  /* 0x00016a00ff0c7b82 */ /* 0x000ea20000000a00 */
[-C--:B0-----:R-:W-:Y:S02]  /*4520*/  IMAD R6, R21, R138.reuse, RZ ;  /* 0x0000008a15067224 */ /* 0x081fe400078e02ff */
[----:B------:R-:W-:-:S04]  /*4530*/  IMAD.WIDE.U32 R144, R23, R138, R14 ;  /* 0x0000008a17907225 */ /* 0x000fc800078e000e */
[----:B------:R-:W-:Y:S02]  /*4540*/  IMAD R139, R23, R139, R6 ;  /* 0x0000008b178b7224 */ /* 0x000fe400078e0206 */
[-C--:B-1----:R-:W-:Y:S02]  /*4550*/  IMAD R10, R11, R140.reuse, RZ ;  /* 0x0000008c0b0a7224 */ /* 0x082fe400078e02ff */
[----:B------:R-:W-:Y:S02]  /*4560*/  IMAD.IADD R147, R145, 0x1, R139 ;  /* 0x0000000191937824 */ /* 0x000fe400078e028b */
[----:B------:R-:W-:Y:S02]  /*4570*/  IMAD.MOV.U32 R146, RZ, RZ, R144 ;  /* 0x000000ffff927224 */ /* 0x000fe400078e0090 */
[C---:B------:R-:W-:Y:S02]  /*4580*/  IMAD R149, R9.reuse, R141, R10 ;  /* 0x0000008d09957224 */ /* 0x040fe400078e020a */
[----:B------:R-:W-:-:S04]  /*4590*/  IMAD.WIDE.U32 R6, R9, R140, R146 ;  /* 0x0000008c09067225 */ /* 0x000fc800078e0092 */
[----:B------:R-:W-:Y:S01]  /*45a0*/  IMAD.IADD R7, R7, 0x1, R149 ;  /* 0x0000000107077824 */ /* 0x000fe200078e0295 */
[----:B--2---:R-:W-:-:S04]  /*45b0*/  LEA R10, P2, R6, R12, 0x1 ;  /* 0x0000000c060a7211 */ /* 0x004fc800078408ff */
[----:B------:R-:W-:-:S05]  /*45c0*/  LEA.HI.X R11, R6, R13, R7, 0x1, P2 ;  /* 0x0000000d060b7211 */ /* 0x000fca00010f0c07 */
[----:B------:R0:W2:Y:S01]  /*45d0*/  @P1 LDG.E.LTC128B.U16 R150, desc[UR40][R10.64] ;  /* 0x000000280a961981 */ /* 0x0000a2000c1e1520 */
[----:B------:R-:W-:Y:S01]  /*45e0*/  ISETP.GT.AND P3, PT, R8, 0x1, PT ;  /* 0x000000010800780c */ /* 0x000fe20003f64270 */
[----:B------:R-:W-:Y:S01]  /*45f0*/  IMAD.WIDE.U32 R20, R9, R140, R14 ;  /* 0x0000008c09147225 */ /* 0x000fe200078e000e */
[----:B------:R-:W-:Y:S01]  /*4600*/  BSSY B1, `(.L_x_30) ;  /* 0x0000012000017945 */ /* 0x000fe20003800000 */
[----:B------:R-:W-:Y:S02]  /*4610*/  SHF.L.U64.HI R143, R140, 0x3, R141 ;  /* 0x000000038c8f7819 */ /* 0x000fe4000001028d */
[----:B------:R-:W-:Y:S02]  /*4620*/  IMAD.IADD R21, R149, 0x1, R21 ;  /* 0x0000000195157824 */ /* 0x000fe400078e0215 */
[----:B------:R-:W-:-:S04]  /*4630*/  IMAD.WIDE.U32 R20, R23, R138, R20 ;  /* 0x0000008a17147225 */ /* 0x000fc800078e0014 */
[----:B0-----:R-:W-:Y:S01]  /*4640*/  IMAD.IADD R11, R139, 0x1, R21 ;  /* 0x000000018b0b7824 */ /* 0x001fe200078e0215 */
[----:B------:R-:W-:-:S04]  /*4650*/  LEA R10, P4, R20, R12, 0x1 ;  /* 0x0000000c140a7211 */ /* 0x000fc800078808ff */
[----:B------:R-:W-:Y:S01]  /*4660*/  LEA.HI.X R11, R20, R13, R11, 0x1, P4 ;  /* 0x0000000d140b7211 */ /* 0x000fe200020f0c0b */
[----:B--2---:R-:W-:-:S04]  /*4670*/  IMAD.U32 R6, R150, 0x10000, RZ ;  /* 0x0001000096067824 */ /* 0x004fc800078e00ff */
[----:B------:R-:W-:Y:S01]  /*4680*/  FMUL R7, R6, R137 ;  /* 0x0000008906077220 */ /* 0x000fe20000400000 */
[----:B------:R-:W-:-:S03]  /*4690*/  LEA R6, P2, R142, UR4, 0x1 ;  /* 0x000000048e067c11 */ /* 0x000fc6000f8408ff */
[----:B------:R-:W-:Y:S01]  /*46a0*/  FFMA R128, R128, R136, R7 ;  /* 0x0000008880807223 */ /* 0x000fe20000000007 */
[----:B------:R-:W-:Y:S01]  /*46b0*/  LEA.HI.X R7, R142, UR5, R151, 0x1, P2 ;  /* 0x000000058e077c11 */ /* 0x000fe200090f0c97 */
[----:B------:R-:W-:Y:S01]  /*46c0*/  IMAD.SHL.U32 R142, R140, 0x8, RZ ;  /* 0x000000088c8e7824 */ /* 0x000fe200078e00ff */
[----:B------:R-:W-:Y:S02]  /*46d0*/  ISETP.GT.AND P2, PT, R3, RZ, P3 ;  /* 0x000000ff0300720c */ /* 0x000fe40001f44270 */
[----:B------:R-:W-:-:S05]  /*46e0*/  F2FP.BF16.F32.PACK_AB R128, RZ, R128 ;  /* 0x00000080ff80723e */ /* 0x000fca00000010ff */
[----:B------:R0:W-:Y:S06]  /*46f0*/  @P1 STG.E.U16 desc[UR40][R6.64], R128 ;  /* 0x0000008006001986 */ /* 0x0001ec000c101528 */
[----:B------:R-:W-:Y:S05]  /*4700*/  @!P2 BRA `(.L_x_31) ;  /* 0x000000000004a947 */ /* 0x000fea0003800000 */
[----:B------:R1:W5:Y:S02]  /*4710*/  LDG.E.LTC128B.U16 R150, desc[UR40][R10.64+0x2] ;  /* 0x000002280a967981 */ /* 0x000364000c1e1520 */
.L_x_31:
[----:B------:R-:W-:Y:S05]  /*4720*/  BSYNC B1 ;  /* 0x0000000000017941 */ /* 0x000fea0003800000 */
.L_x_30:
[----:B-----5:R-:W-:Y:S01]  /*4730*/  IMAD.U32 R20, R150, 0x10000, RZ ;  /* 0x0001000096147824 */ /* 0x020fe200078e00ff */
[----:B------:R-:W-:Y:S01]  /*4740*/  ISETP.GT.AND P1, PT, R3, 0x8, P0 ;  /* 0x000000080300780c */ /* 0x000fe20000724270 */
[----:B------:R-:W-:-:S04]  /*4750*/  IMAD.WIDE.U32 R156, R9, R140, R142 ;  /* 0x0000008c099c7225 */ /* 0x000fc800078e008e */
[----:B------:R-:W-:Y:S01]  /*4760*/  FMUL R20, R20, R137 ;  /* 0x0000008914147220 */ /* 0x000fe20000400000 */
[----:B------:R-:W-:Y:S01]  /*4770*/  IMAD.IADD R159, R149, 0x1, R157 ;  /* 0x00000001959f7824 */ /* 0x000fe200078e029d */
[----:B------:R-:W-:Y:S02]  /*4780*/  IADD3 R21, P4, R144, R156, RZ ;  /* 0x0000009c90157210 */ /* 0x000fe40007f9e0ff */
[----:B------:R-:W-:-:S03]  /*4790*/  FFMA R129, R129, R136, R20 ;  /* 0x0000008881817223 */ /* 0x000fc60000000014 */
[----:B0-----:R-:W-:Y:S02]  /*47a0*/  IMAD.X R128, R159, 0x1, R147, P4 ;  /* 0x000000019f807824 */ /* 0x001fe400020e0693 */
[----:B------:R-:W-:Y:S02]  /*47b0*/  F2FP.BF16.F32.PACK_AB R129, RZ, R129 ;  /* 0x00000081ff81723e */ /* 0x000fe400000010ff */
[----:B------:R-:W-:Y:S02]  /*47c0*/  LEA R20, P4, R21, R12, 0x1 ;  /* 0x0000000c15147211 */ /* 0x000fe400078808ff */
[----:B------:R-:W-:Y:S02]  /*47d0*/  PRMT R152, R129, 0x7610, R152 ;  /* 0x0000761081987816 */ /* 0x000fe40000000098 */
[----:B------:R-:W-:-:S03]  /*47e0*/  LEA.HI.X R21, R21, R13, R128, 0x1, P4 ;  /* 0x0000000d15157211 */ /* 0x000fc600020f0c80 */
[----:B------:R0:W-:Y:S04]  /*47f0*/  @P2 STG.E.U16 desc[UR40][R6.64+0x2], R152 ;  /* 0x0000029806002986 */ /* 0x0001e8000c101528 */
[----:B------:R2:W3:Y:S01]  /*4800*/  @P1 LDG.E.LTC128B.U16 R150, desc[UR40][R20.64] ;  /* 0x0000002814961981 */ /* 0x0004e2000c1e1520 */
[C---:B------:R-:W-:Y:S01]  /*4810*/  IMAD.SHL.U32 R151, R4.reuse, 0x10, RZ ;  /* 0x0000001004977824 */ /* 0x040fe200078e00ff */
[----:B------:R-:W-:Y:S01]  /*4820*/  SHF.L.U64.HI R153, R4, 0x4, R5 ;  /* 0x0000000404997819 */ /* 0x000fe20000010205 */
[----:B------:R-:W-:Y:S01]  /*4830*/  BSSY B1, `(.L_x_32) ;  /* 0x0000011000017945 */ /* 0x000fe20003800000 */
[----:B------:R-:W-:-:S05]  /*4840*/  IADD3 R154, P2, R14, R156, RZ ;  /* 0x0000009c0e9a7210 */ /* 0x000fca0007f5e0ff */
[----:B------:R-:W-:Y:S01]  /*4850*/  IMAD.X R155, R15, 0x1, R159, P2 ;  /* 0x000000010f9b7824 */ /* 0x000fe200010e069f */
[----:B------:R-:W-:Y:S01]  /*4860*/  ISETP.GT.AND P2, PT, R3, 0x8, P3 ;  /* 0x000000080300780c */ /* 0x000fe20001f44270 */
[----:B------:R-:W-:-:S03]  /*4870*/  IMAD.WIDE.U32 R154, R23, R138, R154 ;  /* 0x0000008a179a7225 */ /* 0x000fc600078e009a */
[----:B--2---:R-:W-:Y:S01]  /*4880*/  LEA R20, P5, R154, R12, 0x1 ;  /* 0x0000000c9a147211 */ /* 0x004fe200078a08ff */
[----:B---3--:R-:W-:-:S04]  /*4890*/  IMAD.U32 R128, R150, 0x10000, RZ ;  /* 0x0001000096807824 */ /* 0x008fc800078e00ff */
[----:B------:R-:W-:Y:S01]  /*48a0*/  FMUL R129, R128, R137 ;  /* 0x0000008980817220 */ /* 0x000fe20000400000 */
[----:B------:R-:W-:-:S03]  /*48b0*/  IADD3 R128, P4, R151, R6, RZ ;  /* 0x0000000697807210 */ /* 0x000fc60007f9e0ff */
[----:B------:R-:W-:Y:S01]  /*48c0*/  FFMA R129, R130, R136, R129 ;  /* 0x0000008882817223 */ /* 0x000fe20000000081 */
[----:B------:R-:W-:-:S04]  /*48d0*/  IMAD.IADD R130, R139, 0x1, R155 ;  /* 0x000000018b827824 */ /* 0x000fc800078e029b */
[----:B0-----:R-:W-:Y:S01]  /*48e0*/  F2FP.BF16.F32.PACK_AB R152, RZ, R129 ;  /* 0x00000081ff98723e */ /* 0x001fe200000010ff */
[----:B------:R-:W-:Y:S01]  /*48f0*/  IMAD.X R129, R153, 0x1, R7, P4 ;  /* 0x0000000199817824 */ /* 0x000fe200020e0607 */
[----:B------:R-:W-:-:S04]  /*4900*/  LEA.HI.X R21, R154, R13, R130, 0x1, P5 ;  /* 0x0000000d9a157211 */ /* 0x000fc800028f0c82 */
[----:B------:R0:W-:Y:S01]  /*4910*/  @P1 STG.E.U16 desc[UR40][R128.64], R152 ;  /* 0x0000009880001986 */ /* 0x0001e2000c101528 */
[----:B------:R-:W-:Y:S05]  /*4920*/  @!P2 BRA `(.L_x_33) ;  /* 0x000000000004a947 */ /* 0x000fea0003800000 */
[----:B------:R2:W5:Y:S02]  /*4930*/  LDG.E.LTC128B.U16 R150, desc[UR40][R20.64+0x2] ;  /* 0x0000022814967981 */ /* 0x000564000c1e1520 */
.L_x_33:
[----:B------:R-:W-:Y:S05]  /*4940*/  BSYNC B1 ;  /* 0x0000000000017941 */ /* 0x000fea0003800000 */
.L_x_32:
[----:B-----5:R-:W-:Y:S01]  /*4950*/  IMAD.U32 R130, R150, 0x10000, RZ ;  /* 0x0001000096827824 */ /* 0x020fe200078e00ff */
[----:B------:R-:W-:Y:S01]  /*4960*/  ISETP.GT.AND P1, PT, R8, 0x8, PT ;  /* 0x000000080800780c */ /* 0x000fe20003f24270 */
[----:B------:R-:W-:Y:S01]  /*4970*/  BSSY B1, `(.L_x_34) ;  /* 0x000000c000017945 */ /* 0x000fe20003800000 */
[----:B------:R-:W-:Y:S02]  /*4980*/  IMAD R155, R141, 0x78, RZ ;  /* 0x000000788d9b7824 */ /* 0x000fe400078e02ff */
[----:B------:R-:W-:Y:S01]  /*4990*/  FMUL R130, R130, R137 ;  /* 0x0000008982827220 */ /* 0x000fe20000400000 */
[----:B------:R-:W-:-:S03]  /*49a0*/  ISETP.GT.AND P4, PT, R3, RZ, P1 ;  /* 0x000000ff0300720c */ /* 0x000fc60000f84270 */
[----:B------:R-:W-:Y:S01]  /*49b0*/  FFMA R130, R131, R136, R130 ;  /* 0x0000008883827223 */ /* 0x000fe20000000082 */
[----:B------:R-:W-:-:S04]  /*49c0*/  IMAD.MOV.U32 R131, RZ, RZ, R159 ;  /* 0x000000ffff837224 */ /* 0x000fc800078e009f */
[----:B------:R-:W-:-:S04]  /*49d0*/  F2FP.BF16.F32.PACK_AB R130, RZ, R130 ;  /* 0x00000082ff82723e */ /* 0x000fc800000010ff */
[----:B0-----:R-:W-:Y:S01]  /*49e0*/  PRMT R152, R130, 0x7610, R152 ;  /* 0x0000761082987816 */ /* 0x001fe20000000098 */
[----:B------:R-:W-:-:S04]  /*49f0*/  IMAD.MOV.U32 R130, RZ, RZ, R156 ;  /* 0x000000ffff827224 */ /* 0x000fc800078e009c */
[----:B------:R0:W-:Y:S01]  /*4a00*/  @P2 STG.E.U16 desc[UR40][R128.64+0x2], R152 ;  /* 0x0000029880002986 */ /* 0x0001e2000c101528 */
[----:B------:R-:W-:Y:S05]  /*4a10*/  @!P4 BRA `(.L_x_35) ;  /* 0x000000000004c947 */ /* 0x000fea0003800000 */
[----:B------:R3:W5:Y:S02]  /*4a20*/  LDG.E.LTC128B.U16 R150, desc[UR40][R10.64+0x10] ;  /* 0x000010280a967981 */ /* 0x000764000c1e1520 */
.L_x_35:
[----:B------:R-:W-:Y:S05]  /*4a30*/  BSYNC B1 ;  /* 0x0000000000017941 */ /* 0x000fea0003800000 */
.L_x_34:
[----:B0----5:R-:W-:Y:S01]  /*4a40*/  IMAD.U32 R152, R150, 0x10000, RZ ;  /* 0x0001000096987824 */ /* 0x021fe200078e00ff */
[----:B------:R-:W-:Y:S01]  /*4a50*/  BSSY B1, `(.L_x_36) ;  /* 0x000000d000017945 */ /* 0x000fe20003800000 */
[----:B------:R-:W-:-:S04]  /*4a60*/  IMAD.WIDE.U32 R130, R140, 0x78, R130 ;  /* 0x000000788c827825 */ /* 0x000fc800078e0082 */
[----:B------:R-:W-:Y:S01]  /*4a70*/  FMUL R141, R152, R137 ;  /* 0x00000089988d7220 */ /* 0x000fe20000400000 */
[----:B------:R-:W-:Y:S01]  /*4a80*/  IMAD.IADD R157, R131, 0x1, R155 ;  /* 0x00000001839d7824 */ /* 0x000fe200078e029b */
[----:B------:R-:W-:Y:S02]  /*4a90*/  IADD3 R152, P2, P5, R144, R130, R142 ;  /* 0x0000008290987210 */ /* 0x000fe40007d5e08e */
[----:B------:R-:W-:Y:S02]  /*4aa0*/  FFMA R141, R132, R136, R141 ;  /* 0x00000088848d7223 */ /* 0x000fe4000000008d */
[----:B------:R-:W-:-:S03]  /*4ab0*/  IADD3.X R154, R147, R157, R143, P2, P5 ;  /* 0x0000009d939a7210 */ /* 0x000fc600017ea48f */
[----:B------:R-:W-:Y:S02]  /*4ac0*/  F2FP.BF16.F32.PACK_AB R141, RZ, R141 ;  /* 0x0000008dff8d723e */ /* 0x000fe400000010ff */
[----:B------:R-:W-:-:S03]  /*4ad0*/  ISETP.GT.AND P2, PT, R8, 0x9, PT ;  /* 0x000000090800780c */ /* 0x000fc60003f44270 */
[----:B------:R0:W-:Y:S01]  /*4ae0*/  @P4 STG.E.U16 desc[UR40][R6.64+0x10], R141 ;  /* 0x0000108d06004986 */ /* 0x0001e2000c101528 */
[----:B------:R-:W-:-:S13]  /*4af0*/  ISETP.GT.AND P5, PT, R3, RZ, P2 ;  /* 0x000000ff0300720c */ /* 0x000fda00017a4270 */
[----:B0-----:R-:W-:Y:S05]  /*4b00*/  @!P5 BRA `(.L_x_37) ;  /* 0x000000000004d947 */ /* 0x001fea0003800000 */
[----:B------:R0:W5:Y:S02]  /*4b10*/  LDG.E.LTC128B.U16 R150, desc[UR40][R10.64+0x12] ;  /* 0x000012280a967981 */ /* 0x000164000c1e1520 */
.L_x_37:
[----:B------:R-:W-:Y:S05]  /*4b20*/  BSYNC B1 ;  /* 0x0000000000017941 */ /* 0x000fea0003800000 */
.L_x_36:
[----:B-----5:R-:W-:Y:S01]  /*4b30*/  IMAD.U32 R132, R150, 0x10000, RZ ;  /* 0x0001000096847824 */ /* 0x020fe200078e00ff */
[----:B------:R-:W-:Y:S01]  /*4b40*/  ISETP.GT.AND P4, PT, R3, 0x8, P1 ;  /* 0x000000080300780c */ /* 0x000fe20000f84270 */
[----:B------:R-:W-:Y:S02]  /*4b50*/  BSSY B1, `(.L_x_38) ;  /* 0x0000007000017945 */ /* 0x000fe40003800000 */
[----:B------:R-:W-:-:S04]  /*4b60*/  FMUL R132, R132, R137 ;  /* 0x0000008984847220 */ /* 0x000fc80000400000 */
[----:B------:R-:W-:-:S05]  /*4b70*/  FFMA R132, R133, R136, R132 ;  /* 0x0000008885847223 */ /* 0x000fca0000000084 */
[----:B------:R-:W-:-:S05]  /*4b80*/  F2FP.BF16.F32.PACK_AB R132, RZ, R132 ;  /* 0x00000084ff84723e */ /* 0x000fca00000010ff */
[----:B------:R4:W-:Y:S01]  /*4b90*/  @P5 STG.E.U16 desc[UR40][R6.64+0x12], R132 ;  /* 0x0000128406005986 */ /* 0x0009e2000c101528 */
[----:B------:R-:W-:Y:S05]  /*4ba0*/  @!P4 BRA `(.L_x_39) ;  /* 0x000000000004c947 */ /* 0x000fea0003800000 */
[----:B------:R0:W5:Y:S02]  /*4bb0*/  LDG.E.LTC128B.U16 R150, desc[UR40][R20.64+0x10] ;  /* 0x0000102814967981 */ /* 0x000164000c1e1520 */
.L_x_39:
[----:B------:R-:W-:Y:S05]  /*4bc0*/  BSYNC B1 ;  /* 0x0000000000017941 */ /* 0x000fea0003800000 */
.L_x_38:
[----:B----45:R-:W-:Y:S01]  /*4bd0*/  IMAD.U32 R132, R150, 0x10000, RZ ;  /* 0x0001000096847824 */ /* 0x030fe200078e00ff */
        /* <DEDUP_REMOVED lines=8> */
.L_x_41:
[----:B------:R-:W-:Y:S05]  /*4c60*/  BSYNC B1 ;  /* 0x0000000000017941 */ /* 0x000fea0003800000 */
.L_x_40:
[----:B-----5:R-:W-:Y:S01]  /*4c70*/  IMAD.U32 R132, R150, 0x10000, RZ ;  /* 0x0001000096847824 */ /* 0x020fe200078e00ff */
[----:B------:R-:W-:-:S03]  /*4c80*/  IADD3 R131, P4, R144, R130, RZ ;  /* 0x0000008290837210 */ /* 0x000fc60007f9e0ff */
[----:B------:R-:W-:Y:S02]  /*4c90*/  FMUL R132, R132, R137 ;  /* 0x0000008984847220 */ /* 0x000fe40000400000 */
[----:B------:R-:W-:Y:S01]  /*4ca0*/  IMAD.X R146, R157, 0x1, R147, P4 ;  /* 0x000000019d927824 */ /* 0x000fe200020e0693 */
[----:B------:R-:W-:Y:S01]  /*4cb0*/  LEA R130, P4, R131, R12, 0x1 ;  /* 0x0000000c83827211 */ /* 0x000fe200078808ff */
[----:B------:R-:W-:-:S03]  /*4cc0*/  FFMA R132, R135, R136, R132 ;  /* 0x0000008887847223 */ /* 0x000fc60000000084 */
[----:B------:R-:W-:Y:S02]  /*4cd0*/  LEA.HI.X R131, R131, R13, R146, 0x1, P4 ;  /* 0x0000000d83837211 */ /* 0x000fe400020f0c92 */
[----:B------:R-:W-:-:S04]  /*4ce0*/  F2FP.BF16.F32.PACK_AB R132, RZ, R132 ;  /* 0x00000084ff84723e */ /* 0x000fc800000010ff */
[----:B----4-:R-:W-:-:S05]  /*4cf0*/  PRMT R133, R132, 0x7610, R133 ;  /* 0x0000761084857816 */ /* 0x010fca0000000085 */
[----:B------:R4:W-:Y:S01]  /*4d00*/  @P5 STG.E.U16 desc[UR40][R128.64+0x12], R133 ;  /* 0x0000128580005986 */ /* 0x0009e2000c101528 */
[----:B------:R-:W-:-:S13]  /*4d10*/  ISETP.GT.AND P5, PT, R3, 0x80, P0 ;  /* 0x000000800300780c */ /* 0x000fda00007a4270 */
[----:B------:R1:W2:Y:S01]  /*4d20*/  @P5 LDG.E.LTC128B.U16 R150, desc[UR40][R130.64] ;  /* 0x0000002882965981 */ /* 0x0002a2000c1e1520 */
[----:B------:R-:W-:Y:S01]  /*4d30*/  IMAD.WIDE.U32 R144, R140, 0x78, R142 ;  /* 0x000000788c907825 */ /* 0x000fe200078e008e */
[----:B------:R-:W-:Y:S03]  /*4d40*/  BSSY B1, `(.L_x_42) ;  /* 0x0000016000017945 */ /* 0x000fe60003800000 */
[----:B------:R-:W-:Y:S02]  /*4d50*/  IMAD.IADD R147, R155, 0x1, R145 ;  /* 0x000000019b937824 */ /* 0x000fe400078e0291 */
[----:B------:R-:W-:Y:S02]  /*4d60*/  IMAD.MOV.U32 R146, RZ, RZ, R144 ;  /* 0x000000ffff927224 */ /* 0x000fe400078e0090 */
[----:B------:R-:W-:Y:S02]  /*4d70*/  IMAD R5, R5, 0xf0, RZ ;  /* 0x000000f005057824 */ /* 0x000fe400078e02ff */
[----:B----4-:R-:W-:-:S03]  /*4d80*/  IMAD.WIDE.U32 R132, R9, R140, R146 ;  /* 0x0000008c09847225 */ /* 0x010fc600078e0092 */
[----:B------:R-:W-:-:S04]  /*4d90*/  IADD3 R134, P4, R14, R132, RZ ;  /* 0x000000840e867210 */ /* 0x000fc80007f9e0ff */
[----:B------:R-:W-:-:S03]  /*4da0*/  IADD3.X R135, R15, R149, R133, P4, !PT ;  /* 0x000000950f877210 */ /* 0x000fc600027fe485 */
[----:B------:R-:W-:-:S04]  /*4db0*/  IMAD.WIDE.U32 R134, R23, R138, R134 ;  /* 0x0000008a17867225 */ /* 0x000fc800078e0086 */
[----:B-1----:R-:W-:Y:S01]  /*4dc0*/  IMAD.IADD R131, R139, 0x1, R135 ;  /* 0x000000018b837824 */ /* 0x002fe200078e0287 */
[----:B------:R-:W-:-:S04]  /*4dd0*/  LEA R130, P4, R134, R12, 0x1 ;  /* 0x0000000c86827211 */ /* 0x000fc800078808ff */
[----:B------:R-:W-:Y:S02]  /*4de0*/  LEA.HI.X R131, R134, R13, R131, 0x1, P4 ;  /* 0x0000000d86837211 */ /* 0x000fe400020f0c83 */
[----:B------:R-:W-:Y:S01]  /*4df0*/  ISETP.GT.AND P4, PT, R3, 0x80, P3 ;  /* 0x000000800300780c */ /* 0x000fe20001f84270 */
[----:B--2---:R-:W-:-:S04]  /*4e00*/  IMAD.U32 R132, R150, 0x10000, RZ ;  /* 0x0001000096847824 */ /* 0x004fc800078e00ff */
[----:B------:R-:W-:-:S04]  /*4e10*/  FMUL R133, R132, R137 ;  /* 0x0000008984857220 */ /* 0x000fc80000400000 */
[----:B------:R-:W-:Y:S01]  /*4e20*/  FFMA R120, R120, R136, R133 ;  /* 0x0000008878787223 */ /* 0x000fe20000000085 */
[----:B------:R-:W-:-:S04]  /*4e30*/  IMAD.WIDE.U32 R132, R4, 0xf0, R128 ;  /* 0x000000f004847825 */ /* 0x000fc800078e0080 */
[----:B------:R-:W-:Y:S01]  /*4e40*/  F2FP.BF16.F32.PACK_AB R120, RZ, R120 ;  /* 0x00000078ff78723e */ /* 0x000fe200000010ff */
[----:B------:R-:W-:Y:S02]  /*4e50*/  IMAD.IADD R135, R133, 0x1, R5 ;  /* 0x0000000185877824 */ /* 0x000fe400078e0205 */
[----:B------:R-:W-:-:S05]  /*4e60*/  @P5 IMAD.MOV.U32 R134, RZ, RZ, R132 ;  /* 0x000000ffff865224 */ /* 0x000fca00078e0084 */
[----:B------:R1:W-:Y:S01]  /*4e70*/  @P5 STG.E.U16 desc[UR40][R134.64], R120 ;  /* 0x0000007886005986 */ /* 0x0003e2000c101528 */
[----:B------:R-:W-:Y:S05]  /*4e80*/  @!P4 BRA `(.L_x_43) ;  /* 0x000000000004c947 */ /* 0x000fea0003800000 */
[----:B------:R2:W5:Y:S02]  /*4e90*/  LDG.E.LTC128B.U16 R150, desc[UR40][R130.64+0x2] ;  /* 0x0000022882967981 */ /* 0x000564000c1e1520 */
.L_x_43:
[----:B------:R-:W-:Y:S05]  /*4ea0*/  BSYNC B1 ;  /* 0x0000000000017941 */ /* 0x000fea0003800000 */
.L_x_42:
[----:B-1---5:R-:W-:Y:S01]  /*4eb0*/  IMAD.U32 R120, R150, 0x10000, RZ ;  /* 0x0001000096787824 */ /* 0x022fe200078e00ff */
[----:B------:R-:W-:Y:S01]  /*4ec0*/  IADD3 R144, P5, R142, R144, RZ ;  /* 0x000000908e907210 */ /* 0x000fe20007fbe0ff */
[----:B------:R-:W-:Y:S01]  /*4ed0*/  BSSY B1, `(.L_x_44) ;  /* 0x0000010000017945 */ /* 0x000fe20003800000 */
[----:B------:R-:W-:Y:S01]  /*4ee0*/  ISETP.GT.AND P0, PT, R3, 0x88, P0 ;  /* 0x000000880300780c */ /* 0x000fe20000704270 */
[----:B------:R-:W-:Y:S02]  /*4ef0*/  FMUL R120, R120, R137 ;  /* 0x0000008978787220 */ /* 0x000fe40000400000 */
[----:B------:R-:W-:Y:S02]  /*4f00*/  IMAD.X R145, R147, 0x1, R143, P5 ;  /* 0x0000000193917824 */ /* 0x000fe400028e068f */
[----:B------:R-:W-:Y:S01]  /*4f10*/  FFMA R120, R121, R136, R120 ;  /* 0x0000008879787223 */ /* 0x000fe20000000078 */
[----:B------:R-:W-:-:S04]  /*4f20*/  IMAD.WIDE.U32 R140, R9, R140, R144 ;  /* 0x0000008c098c7225 */ /* 0x000fc800078e0090 */
[----:B------:R-:W-:Y:S01]  /*4f30*/  F2FP.BF16.F32.PACK_AB R120, RZ, R120 ;  /* 0x00000078ff78723e */ /* 0x000fe200000010ff */
[----:B------:R-:W-:Y:S01]  /*4f40*/  @P4 IMAD.MOV.U32 R144, RZ, RZ, R132 ;  /* 0x000000ffff904224 */ /* 0x000fe200078e0084 */
[----:B------:R-:W-:Y:S01]  /*4f50*/  IADD3 R142, P5, R14, R140, RZ ;  /* 0x0000008c0e8e7210 */ /* 0x000fe20007fbe0ff */
[----:B------:R-:W-:Y:S01]  /*4f60*/  @P4 IMAD.MOV.U32 R145, RZ, RZ, R135 ;  /* 0x000000ffff914224 */ /* 0x000fe200078e0087 */
[----:B------:R-:W-:-:S05]  /*4f70*/  PRMT R9, R120, 0x7610, R9 ;  /* 0x0000761078097816 */ /* 0x000fca0000000009 */
[----:B------:R1:W-:Y:S01]  /*4f80*/  @P4 STG.E.U16 desc[UR40][R144.64+0x2], R9 ;  /* 0x0000020990004986 */ /* 0x0003e2000c101528 */
[----:B------:R-:W-:-:S04]  /*4f90*/  LEA R120, P4, R152, R12, 0x1 ;  /* 0x0000000c98787211 */ /* 0x000fc800078808ff */
[----:B------:R-:W-:Y:S01]  /*4fa0*/  LEA.HI.X R121, R152, R13, R154, 0x1, P4 ;  /* 0x0000000d98797211 */ /* 0x000fe200020f0c9a */
[----:B------:R-:W-:Y:S08]  /*4fb0*/  @!P0 BRA `(.L_x_45) ;  /* 0x0000000000048947 */ /* 0x000ff00003800000 */
[----:B------:R4:W5:Y:S02]  /*4fc0*/  LDG.E.LTC128B.U16 R150, desc[UR40][R120.64] ;  /* 0x0000002878967981 */ /* 0x000964000c1e1520 */
.L_x_45:
[----:B------:R-:W-:Y:S05]  /*4fd0*/  BSYNC B1 ;  /* 0x0000000000017941 */ /* 0x000fea0003800000 */
.L_x_44:
[----:B-----5:R-:W-:Y:S01]  /*4fe0*/  IMAD.U32 R14, R150, 0x10000, RZ ;  /* 0x00010000960e7824 */ /* 0x020fe200078e00ff */
[----:B------:R-:W-:Y:S01]  /*4ff0*/  IADD3.X R143, R15, R149, R141, P5, !PT ;  /* 0x000000950f8f7210 */ /* 0x000fe20002ffe48d */
[----:B------:R-:W-:Y:S01]  /*5000*/  BSSY B1, `(.L_x_46) ;  /* 0x000000e000017945 */ /* 0x000fe20003800000 */
[----:B------:R-:W-:Y:S01]  /*5010*/  ISETP.GT.AND P3, PT, R3, 0x88, P3 ;  /* 0x000000880300780c */ /* 0x000fe20001f64270 */
[----:B-1----:R-:W-:Y:S01]  /*5020*/  FMUL R9, R14, R137 ;  /* 0x000000890e097220 */ /* 0x002fe20000400000 */
[----:B------:R-:W-:Y:S01]  /*5030*/  IADD3 R14, P4, R151, R132, RZ ;  /* 0x00000084970e7210 */ /* 0x000fe20007f9e0ff */
[----:B----4-:R-:W-:-:S04]  /*5040*/  IMAD.WIDE.U32 R120, R23, R138, R142 ;  /* 0x0000008a17787225 */ /* 0x010fc800078e008e */
[----:B------:R-:W-:Y:S01]  /*5050*/  FFMA R9, R122, R136, R9 ;  /* 0x000000887a097223 */ /* 0x000fe20000000009 */
[----:B------:R-:W-:Y:S01]  /*5060*/  IMAD.X R15, R135, 0x1, R153, P4 ;  /* 0x00000001870f7824 */ /* 0x000fe200020e0699 */
[----:B------:R-:W-:Y:S01]  /*5070*/  LEA R12, P5, R120, R12, 0x1 ;  /* 0x0000000c780c7211 */ /* 0x000fe200078a08ff */
[----:B------:R-:W-:Y:S02]  /*5080*/  IMAD.IADD R139, R139, 0x1, R121 ;  /* 0x000000018b8b7824 */ /* 0x000fe400078e0279 */
[----:B------:R-:W-:-:S03]  /*5090*/  F2FP.BF16.F32.PACK_AB R9, RZ, R9 ;  /* 0x00000009ff09723e */ /* 0x000fc600000010ff */
[----:B------:R-:W-:Y:S02]  /*50a0*/  LEA.HI.X R13, R120, R13, R139, 0x1, P5 ;  /* 0x0000000d780d7211 */ /* 0x000fe400028f0c8b */
[----:B------:R1:W-:Y:S01]  /*50b0*/  @P0 STG.E.U16 desc[UR40][R14.64], R9 ;  /* 0x000000090e000986 */ /* 0x0003e2000c101528 */
[----:B------:R-:W-:Y:S05]  /*50c0*/  @!P3 BRA `(.L_x_47) ;  /* 0x000000000004b947 */ /* 0x000fea0003800000 */
[----:B------:R4:W5:Y:S02]  /*50d0*/  LDG.E.LTC128B.U16 R150, desc[UR40][R12.64+0x2] ;  /* 0x000002280c967981 */ /* 0x000964000c1e1520 */
.L_x_47:
[----:B------:R-:W-:Y:S05]  /*50e0*/  BSYNC B1 ;  /* 0x0000000000017941 */ /* 0x000fea0003800000 */
.L_x_46:
        /* <DEDUP_REMOVED lines=9> */
.L_x_49:
[----:B------:R-:W-:Y:S05]  /*5180*/  BSYNC B1 ;  /* 0x0000000000017941 */ /* 0x000fea0003800000 */
.L_x_48:
[----:B0----5:R-:W-:Y:S01]  /*5190*/  IMAD.U32 R120, R150, 0x10000, RZ ;  /* 0x0001000096787824 */ /* 0x021fe200078e00ff */
[----:B------:R-:W-:Y:S01]  /*51a0*/  ISETP.GT.AND P3, PT, R3, 0x80, P2 ;  /* 0x000000800300780c */ /* 0x000fe20001764270 */
[----:B------:R-:W-:Y:S01]  /*51b0*/  @P0 IMAD.MOV.U32 R121, RZ, RZ, R135 ;  /* 0x000000ffff790224 */ /* 0x000fe200078e0087 */
[----:B------:R-:W-:Y:S01]  /*51c0*/  BSSY B1, `(.L_x_50) ;  /* 0x0000008000017945 */ /* 0x000fe20003800000 */
[----:B-1----:R-:W-:Y:S01]  /*51d0*/  FMUL R9, R120, R137 ;  /* 0x0000008978097220 */ /* 0x002fe20000400000 */
[----:B------:R-:W-:-:S03]  /*51e0*/  @P0 IMAD.MOV.U32 R120, RZ, RZ, R132 ;  /* 0x000000ffff780224 */ /* 0x000fc600078e0084 */
[----:B------:R-:W-:-:S05]  /*51f0*/  FFMA R9, R124, R136, R9 ;  /* 0x000000887c097223 */ /* 0x000fca0000000009 */
[----:B------:R-:W-:-:S05]  /*5200*/  F2FP.BF16.F32.PACK_AB R9, RZ, R9 ;  /* 0x00000009ff09723e */ /* 0x000fca00000010ff */
[----:B------:R0:W-:Y:S01]  /*5210*/  @P0 STG.E.U16 desc[UR40][R120.64+0x10], R9 ;  /* 0x0000100978000986 */ /* 0x0001e2000c101528 */
[----:B------:R-:W-:Y:S05]  /*5220*/  @!P3 BRA `(.L_x_51) ;  /* 0x000000000004b947 */ /* 0x000fea0003800000 */
[----:B------:R1:W5:Y:S02]  /*5230*/  LDG.E.LTC128B.U16 R150, desc[UR40][R130.64+0x12] ;  /* 0x0000122882967981 */ /* 0x000364000c1e1520 */
.L_x_51:
[----:B------:R-:W-:Y:S05]  /*5240*/  BSYNC B1 ;  /* 0x0000000000017941 */ /* 0x000fea0003800000 */
.L_x_50:
[----:B0----5:R-:W-:Y:S01]  /*5250*/  IMAD.U32 R120, R150, 0x10000, RZ ;  /* 0x0001000096787824 */ /* 0x021fe200078e00ff */
[----:B------:R-:W-:Y:S01]  /*5260*/  ISETP.GT.AND P1, PT, R3, 0x88, P1 ;  /* 0x000000880300780c */ /* 0x000fe20000f24270 */
[----:B------:R-:W-:Y:S01]  /*5270*/  @P3 IMAD.MOV.U32 R133, RZ, RZ, R135 ;  /* 0x000000ffff853224 */ /* 0x000fe200078e0087 */
[----:B------:R-:W-:Y:S01]  /*5280*/  BSSY B1, `(.L_x_52) ;  /* 0x0000007000017945 */ /* 0x000fe20003800000 */
[----:B------:R-:W-:-:S04]  /*5290*/  FMUL R120, R120, R137 ;  /* 0x0000008978787220 */ /* 0x000fc80000400000 */
[----:B------:R-:W-:-:S05]  /*52a0*/  FFMA R120, R125, R136, R120 ;  /* 0x000000887d787223 */ /* 0x000fca0000000078 */
[----:B------:R-:W-:-:S05]  /*52b0*/  F2FP.BF16.F32.PACK_AB R120, RZ, R120 ;  /* 0x00000078ff78723e */ /* 0x000fca00000010ff */
[----:B------:R0:W-:Y:S01]  /*52c0*/  @P3 STG.E.U16 desc[UR40][R132.64+0x12], R120 ;  /* 0x0000127884003986 */ /* 0x0001e2000c101528 */
[----:B------:R-:W-:Y:S05]  /*52d0*/  @!P1 BRA `(.L_x_53) ;  /* 0x0000000000049947 */ /* 0x000fea0003800000 */
[----:B------:R0:W5:Y:S02]  /*52e0*/  LDG.E.LTC128B.U16 R150, desc[UR40][R12.64+0x10] ;  /* 0x000010280c967981 */ /* 0x000164000c1e1520 */
.L_x_53:
[----:B------:R-:W-:Y:S05]  /*52f0*/  BSYNC B1 ;  /* 0x0000000000017941 */ /* 0x000fea0003800000 */
.L_x_52:
[----:B0----5:R-:W-:Y:S01]  /*5300*/  IMAD.U32 R120, R150, 0x10000, RZ ;  /* 0x0001000096787824 */ /* 0x021fe200078e00ff */
        /* <DEDUP_REMOVED lines=8> */
.L_x_55:
[----:B------:R-:W-:Y:S05]  /*5390*/  BSYNC B1 ;  /* 0x0000000000017941 */ /* 0x000fea0003800000 */
.L_x_54:
[----:B-----5:R-:W-:Y:S01]  /*53a0*/  IMAD.U32 R120, R150, 0x10000, RZ ;  /* 0x0001000096787824 */ /* 0x020fe200078e00ff */
[----:B------:R-:W-:Y:S01]  /*53b0*/  ISETP.GT.AND P3, PT, R8, 0x10, PT ;  /* 0x000000100800780c */ /* 0x000fe20003f64270 */
[----:B------:R-:W-:Y:S02]  /*53c0*/  BSSY B1, `(.L_x_56) ;  /* 0x0000008000017945 */ /* 0x000fe40003800000 */
[----:B------:R-:W-:Y:S01]  /*53d0*/  FMUL R120, R120, R137 ;  /* 0x0000008978787220 */ /* 0x000fe20000400000 */
[----:B------:R-:W-:-:S03]  /*53e0*/  ISETP.GT.AND P0, PT, R3, RZ, P3 ;  /* 0x000000ff0300720c */ /* 0x000fc60001f04270 */
[----:B------:R-:W-:-:S05]  /*53f0*/  FFMA R120, R127, R136, R120 ;  /* 0x000000887f787223 */ /* 0x000fca0000000078 */
[----:B------:R-:W-:-:S05]  /*5400*/  F2FP.BF16.F32.PACK_AB R120, RZ, R120 ;  /* 0x00000078ff78723e */ /* 0x000fca00000010ff */
[----:B------:R0:W-:Y:S01]  /*5410*/  @P2 STG.E.U16 desc[UR40][R14.64+0x12], R120 ;  /* 0x000012780e002986 */ /* 0x0001e2000c101528 */
[----:B------:R-:W-:Y:S05]  /*5420*/  @!P0 BRA `(.L_x_57) ;  /* 0x0000000000048947 */ /* 0x000fea0003800000 */
[----:B------:R0:W5:Y:S02]  /*5430*/  LDG.E.LTC128B.U16 R150, desc[UR40][R10.64+0x20] ;  /* 0x000020280a967981 */ /* 0x000164000c1e1520 */
.L_x_57:
[----:B------:R-:W-:Y:S05]  /*5440*/  BSYNC B1 ;  /* 0x0000000000017941 */ /* 0x000fea0003800000 */
.L_x_56:
[----:B0----5:R-:W-:Y:S01]  /*5450*/  IMAD.U32 R14, R150, 0x10000, RZ ;  /* 0x00010000960e7824 */ /* 0x021fe200078e00ff */
        /* <DEDUP_REMOVED lines=9> */
.L_x_59:
[----:B------:R-:W-:Y:S05]  /*54f0*/  BSYNC B1 ;  /* 0x0000000000017941 */ /* 0x000fea0003800000 */
.L_x_58:
        /* <DEDUP_REMOVED lines=9> */
.L_x_61:
[----:B------:R-:W-:Y:S05]  /*5590*/  BSYNC B1 ;  /* 0x0000000000017941 */ /* 0x000fea0003800000 */
.L_x_60:
        /* <DEDUP_REMOVED lines=9> */
.L_x_63:
[----:B------:R-:W-:Y:S05]  /*5630*/  BSYNC B1 ;  /* 0x0000000000017941 */ /* 0x000fea0003800000 */
.L_x_62:
        /* <DEDUP_REMOVED lines=10> */
.L_x_65:
[----:B------:R-:W-:Y:S05]  /*56e0*/  BSYNC B1 ;  /* 0x0000000000017941 */ /* 0x000fea0003800000 */
.L_x_64:
        /* <DEDUP_REMOVED lines=10> */
.L_x_67:
[----:B------:R-:W-:Y:S05]  /*5790*/  BSYNC B1 ;  /* 0x0000000000017941 */ /* 0x000fea0003800000 */
.L_x_66:
        /* <DEDUP_REMOVED lines=9> */
.L_x_69:
[----:B------:R-:W-:Y:S05]  /*5830*/  BSYNC B1 ;  /* 0x0000000000017941 */ /* 0x000fea0003800000 */
.L_x_68:
        /* <DEDUP_REMOVED lines=9> */
.L_x_71:
[----:B------:R-:W-:Y:S05]  /*58d0*/  BSYNC B1 ;  /* 0x0000000000017941 */ /* 0x000fea0003800000 */
.L_x_70:
        /* <DEDUP_REMOVED lines=9> */
.L_x_73:
[----:B------:R-:W-:Y:S05]  /*5970*/  BSYNC B1 ;  /* 0x0000000000017941 */ /* 0x000fea0003800000 */
.L_x_72:
[----:B0----5:R-:W-:Y:S01]  /*5980*/  IMAD.U32 R14, R150, 0x10000, RZ ;  /* 0x00010000960e7824 */ /* 0x021fe200078e00ff */
[----:B------:R-:W-:Y:S01]  /*5990*/  ISETP.GT.AND P4, PT, R3, 0x80, P2 ;  /* 0x000000800300780c */ /* 0x000fe20001784270 */
[----:B------:R-:W-:Y:S02]  /*59a0*/  BSSY B1, `(.L_x_74) ;  /* 0x000000a000017945 */ /* 0x000fe40003800000 */
[----:B------:R-:W-:Y:S01]  /*59b0*/  FMUL R9, R14, R137 ;  /* 0x000000890e097220 */ /* 0x000fe20000400000 */
[----:B------:R-:W-:-:S04]  /*59c0*/  IMAD.WIDE.U32 R14, R4, 0xf0, R128 ;  /* 0x000000f0040e7825 */ /* 0x000fc800078e0080 */
[----:B------:R-:W-:Y:S01]  /*59d0*/  FFMA R9, R104, R136, R9 ;  /* 0x0000008868097223 */ /* 0x000fe20000000009 */
[----:B------:R-:W-:Y:S02]  /*59e0*/  IMAD.IADD R5, R5, 0x1, R15 ;  /* 0x0000000105057824 */ /* 0x000fe400078e020f */
[----:B------:R-:W-:Y:S02]  /*59f0*/  IMAD.MOV.U32 R4, RZ, RZ, R14 ;  /* 0x000000ffff047224 */ /* 0x000fe400078e000e */
[----:B------:R-:W-:-:S05]  /*5a00*/  F2FP.BF16.F32.PACK_AB R9, RZ, R9 ;  /* 0x00000009ff09723e */ /* 0x000fca00000010ff */
[----:B------:R0:W-:Y:S01]  /*5a10*/  @P5 STG.E.U16 desc[UR40][R4.64+0x20], R9 ;  /* 0x0000200904005986 */ /* 0x0001e2000c101528 */
[----:B------:R-:W-:Y:S05]  /*5a20*/  @!P4 BRA `(.L_x_75) ;  /* 0x000000000004c947 */ /* 0x000fea0003800000 */
[----:B------:R0:W5:Y:S02]  /*5a30*/  LDG.E.LTC128B.U16 R150, desc[UR40][R130.64+0x22] ;  /* 0x0000222882967981 */ /* 0x000164000c1e1520 */
.L_x_75:
[----:B------:R-:W-:Y:S05]  /*5a40*/  BSYNC B1 ;  /* 0x0000000000017941 */ /* 0x000fea0003800000 */
.L_x_74:
        /* <DEDUP_REMOVED lines=9> */
.L_x_77:
[----:B------:R-:W-:Y:S05]  /*5ae0*/  BSYNC B1 ;  /* 0x0000000000017941 */ /* 0x000fea0003800000 */
.L_x_76:
[----:B0----5:R-:W-:Y:S01]  /*5af0*/  IMAD.U32 R104, R150, 0x10000, RZ ;  /* 0x0001000096687824 */ /* 0x021fe200078e00ff */
[----:B------:R-:W-:Y:S01]  /*5b00*/  IADD3 R14, P4, R151, R14, RZ ;  /* 0x0000000e970e7210 */ /* 0x000fe20007f9e0ff */
[----:B------:R-:W-:Y:S01]  /*5b10*/  BSSY B1, `(.L_x_78) ;  /* 0x0000009000017945 */ /* 0x000fe20003800000 */
[----:B------:R-:W-:Y:S01]  /*5b20*/  ISETP.GT.AND P2, PT, R3, 0x88, P2 ;  /* 0x000000880300780c */ /* 0x000fe20001744270 */
[----:B------:R-:W-:Y:S02]  /*5b30*/  FMUL R9, R104, R137 ;  /* 0x0000008968097220 */ /* 0x000fe40000400000 */
[----:B------:R-:W-:Y:S02]  /*5b40*/  IMAD.X R15, R153, 0x1, R5, P4 ;  /* 0x00000001990f7824 */ /* 0x000fe400020e0605 */
[----:B------:R-:W-:-:S05]  /*5b50*/  FFMA R9, R106, R136, R9 ;  /* 0x000000886a097223 */ /* 0x000fca0000000009 */
[----:B------:R-:W-:-:S05]  /*5b60*/  F2FP.BF16.F32.PACK_AB R9, RZ, R9 ;  /* 0x00000009ff09723e */ /* 0x000fca00000010ff */
[----:B------:R0:W-:Y:S01]  /*5b70*/  @P3 STG.E.U16 desc[UR40][R14.64+0x20], R9 ;  /* 0x000020090e003986 */ /* 0x0001e2000c101528 */
[----:B------:R-:W-:Y:S05]  /*5b80*/  @!P2 BRA `(.L_x_79) ;  /* 0x000000000004a947 */ /* 0x000fea0003800000 */
[----:B------:R0:W5:Y:S02]  /*5b90*/  LDG.E.LTC128B.U16 R150, desc[UR40][R12.64+0x22] ;  /* 0x000022280c967981 */ /* 0x000164000c1e1520 */
.L_x_79:
[----:B------:R-:W-:Y:S05]  /*5ba0*/  BSYNC B1 ;  /* 0x0000000000017941 */ /* 0x000fea0003800000 */
.L_x_78:
        /* <DEDUP_REMOVED lines=9> */
.L_x_81:
[----:B------:R-:W-:Y:S05]  /*5c40*/  BSYNC B1 ;  /* 0x0000000000017941 */ /* 0x000fea0003800000 */
.L_x_80:
        /* <DEDUP_REMOVED lines=9> */
.L_x_83:
[----:B------:R-:W-:Y:S05]  /*5ce0*/  BSYNC B1 ;  /* 0x0000000000017941 */ /* 0x000fea0003800000 */
.L_x_82:
        /* <DEDUP_REMOVED lines=9> */
.L_x_85:
[----:B------:R-:W-:Y:S05]  /*5d80*/  BSYNC B1 ;  /* 0x0000000000017941 */ /* 0x000fea0003800000 */
.L_x_84:
        /* <DEDUP_REMOVED lines=9> */
.L_x_87:
[----:B------:R-:W-:Y:S05]  /*5e20*/  BSYNC B1 ;  /* 0x0000000000017941 */ /* 0x000fea0003800000 */
.L_x_86:
        /* <DEDUP_REMOVED lines=10> */
.L_x_89:
[----:B------:R-:W-:Y:S05]  /*5ed0*/  BSYNC B1 ;  /* 0x0000000000017941 */ /* 0x000fea0003800000 */
.L_x_88:
        /* <DEDUP_REMOVED lines=10> */
.L_x_91:
[----:B------:R-:W-:Y:S05]  /*5f80*/  BSYNC B1 ;  /* 0x0000000000017941 */ /* 0x000fea0003800000 */
.L_x_90:
        /* <DEDUP_REMOVED lines=9> */
.L_x_93:
[----:B------:R-:W-:Y:S05]  /*6020*/  BSYNC B1 ;  /* 0x0000000000017941 */ /* 0x000fea0003800000 */
.L_x_92:
        /* <DEDUP_REMOVED lines=9> */
.L_x_95:
[----:B------:R-:W-:Y:S05]  /*60c0*/  BSYNC B1 ;  /* 0x0000000000017941 */ /* 0x000fea0003800000 */
.L_x_94:
        /* <DEDUP_REMOVED lines=10> */
.L_x_97:
[----:B------:R-:W-:Y:S05]  /*6170*/  BSYNC B1 ;  /* 0x0000000000017941 */ /* 0x000fea0003800000 */
.L_x_96:
        /* <DEDUP_REMOVED lines=10> */
.L_x_99:
[----:B------:R-:W-:Y:S05]  /*6220*/  BSYNC B1 ;  /* 0x0000000000017941 */ /* 0x000fea0003800000 */
.L_x_98:
        /* <DEDUP_REMOVED lines=9> */
.L_x_101:
[----:B------:R-:W-:Y:S05]  /*62c0*/  BSYNC B1 ;  /* 0x0000000000017941 */ /* 0x000fea0003800000 */
.L_x_100:
        /* <DEDUP_REMOVED lines=9> */
.L_x_103:
[----:B------:R-:W-:Y:S05]  /*6360*/  BSYNC B1 ;  /* 0x0000000000017941 */ /* 0x000fea0003800000 */
.L_x_102:
        /* <DEDUP_REMOVED lines=9> */
.L_x_105:
[----:B------:R-:W-:Y:S05]  /*6400*/  BSYNC B1 ;  /* 0x0000000000017941 */ /* 0x000fea0003800000 */
.L_x_104:
        /* <DEDUP_REMOVED lines=9> */
.L_x_107:
[----:B------:R-:W-:Y:S05]  /*64a0*/  BSYNC B1 ;  /* 0x0000000000017941 */ /* 0x000fea0003800000 */
.L_x_106:
        /* <DEDUP_REMOVED lines=9> */
.L_x_109:
[----:B------:R-:W-:Y:S05]  /*6540*/  BSYNC B1 ;  /* 0x0000000000017941 */ /* 0x000fea0003800000 */
.L_x_108:
        /* <DEDUP_REMOVED lines=9> */
.L_x_111:
[----:B------:R-:W-:Y:S05]  /*65e0*/  BSYNC B1 ;  /* 0x0000000000017941 */ /* 0x000fea0003800000 */
.L_x_110:
        /* <DEDUP_REMOVED lines=9> */
.L_x_113:
[----:B------:R-:W-:Y:S05]  /*6680*/  BSYNC B1 ;  /* 0x0000000000017941 */ /* 0x000fea0003800000 */
.L_x_112:
        /* <DEDUP_REMOVED lines=9> */
.L_x_115:
[----:B------:R-:W-:Y:S05]  /*6720*/  BSYNC B1 ;  /* 0x0000000000017941 */ /* 0x000fea0003800000 */
.L_x_114:
        /* <DEDUP_REMOVED lines=9> */
.L_x_117:
[----:B------:R-:W-:Y:S05]  /*67c0*/  BSYNC B1 ;  /* 0x0000000000017941 */ /* 0x000fea0003800000 */
.L_x_116:
        /* <DEDUP_REMOVED lines=9> */
.L_x_119:
[----:B------:R-:W-:Y:S05]  /*6860*/  BSYNC B1 ;  /* 0x0000000000017941 */ /* 0x000fea0003800000 */
.L_x_118:
        /* <DEDUP_REMOVED lines=10> */
.L_x_121:
[----:B------:R-:W-:Y:S05]  /*6910*/  BSYNC B1 ;  /* 0x0000000000017941 */ /* 0x000fea0003800000 */
.L_x_120:
        /* <DEDUP_REMOVED lines=10> */
.L_x_123:
[----:B------:R-:W-:Y:S05]  /*69c0*/  BSYNC B1 ;  /* 0x0000000000017941 */ /* 0x000fea0003800000 */
.L_x_122:
        /* <DEDUP_REMOVED lines=9> */
.L_x_125:
[----:B------:R-:W-:Y:S05]  /*6a60*/  BSYNC B1 ;  /* 0x0000000000017941 */ /* 0x000fea0003800000 */
.L_x_124:
        /* <DEDUP_REMOVED lines=9> */
.L_x_127:
[----:B------:R-:W-:Y:S05]  /*6b00*/  BSYNC B1 ;  /* 0x0000000000017941 */ /* 0x000fea0003800000 */
.L_x_126:
        /* <DEDUP_REMOVED lines=10> */
.L_x_129:
[----:B------:R-:W-:Y:S05]  /*6bb0*/  BSYNC B1 ;  /* 0x0000000000017941 */ /* 0x000fea0003800000 */
.L_x_128:
        /* <DEDUP_REMOVED lines=10> */
.L_x_131:
[----:B------:R-:W-:Y:S05]  /*6c60*/  BSYNC B1 ;  /* 0x0000000000017941 */ /* 0x000fea0003800000 */
.L_x_130:
        /* <DEDUP_REMOVED lines=9> */
.L_x_133:
[----:B------:R-:W-:Y:S05]  /*6d00*/  BSYNC B1 ;  /* 0x0000000000017941 */ /* 0x000fea0003800000 */
.L_x_132:
        /* <DEDUP_REMOVED lines=9> */
.L_x_135:
[----:B------:R-:W-:Y:S05]  /*6da0*/  BSYNC B1 ;  /* 0x0000000000017941 */ /* 0x000fea0003800000 */
.L_x_134:
        /* <DEDUP_REMOVED lines=9> */
.L_x_137:
[----:B------:R-:W-:Y:S05]  /*6e40*/  BSYNC B1 ;  /* 0x0000000000017941 */ /* 0x000fea0003800000 */
.L_x_136:
        /* <DEDUP_REMOVED lines=9> */
.L_x_139:
[----:B------:R-:W-:Y:S05]  /*6ee0*/  BSYNC B1 ;  /* 0x0000000000017941 */ /* 0x000fea0003800000 */
.L_x_138:
        /* <DEDUP_REMOVED lines=9> */
.L_x_141:
[----:B------:R-:W-:Y:S05]  /*6f80*/  BSYNC B1 ;  /* 0x0000000000017941 */ /* 0x000fea0003800000 */
.L_x_140:
        /* <DEDUP_REMOVED lines=9> */
.L_x_143:
[----:B------:R-:W-:Y:S05]  /*7020*/  BSYNC B1 ;  /* 0x0000000000017941 */ /* 0x000fea0003800000 */
.L_x_142:
        /* <DEDUP_REMOVED lines=9> */
.L_x_145:
[----:B------:R-:W-:Y:S05]  /*70c0*/  BSYNC B1 ;  /* 0x0000000000017941 */ /* 0x000fea0003800000 */
.L_x_144:
        /* <DEDUP_REMOVED lines=9> */
.L_x_147:
[----:B------:R-:W-:Y:S05]  /*7160*/  BSYNC B1 ;  /* 0x0000000000017941 */ /* 0x000fea0003800000 */
.L_x_146:
        /* <DEDUP_REMOVED lines=9> */
.L_x_149:
[----:B------:R-:W-:Y:S05]  /*7200*/  BSYNC B1 ;  /* 0x0000000000017941 */ /* 0x000fea0003800000 */
.L_x_148:
        /* <DEDUP_REMOVED lines=9> */
.L_x_151:
[----:B------:R-:W-:Y:S05]  /*72a0*/  BSYNC B1 ;  /* 0x0000000000017941 */ /* 0x000fea0003800000 */
.L_x_150:
        /* <DEDUP_REMOVED lines=10> */
.L_x_153:
[----:B------:R-:W-:Y:S05]  /*7350*/  BSYNC B1 ;  /* 0x0000000000017941 */ /* 0x000fea0003800000 */
.L_x_152:
        /* <DEDUP_REMOVED lines=10> */
.L_x_155:
[----:B------:R-:W-:Y:S05]  /*7400*/  BSYNC B1 ;  /* 0x0000000000017941 */ /* 0x000fea0003800000 */
.L_x_154:
        /* <DEDUP_REMOVED lines=9> */
.L_x_157:
[----:B------:R-:W-:Y:S05]  /*74a0*/  BSYNC B1 ;  /* 0x0000000000017941 */ /* 0x000fea0003800000 */
.L_x_156:
        /* <DEDUP_REMOVED lines=9> */
.L_x_159:
[----:B------:R-:W-:Y:S05]  /*7540*/  BSYNC B1 ;  /* 0x0000000000017941 */ /* 0x000fea0003800000 */
.L_x_158:
        /* <DEDUP_REMOVED lines=10> */
.L_x_161:
[----:B------:R-:W-:Y:S05]  /*75f0*/  BSYNC B1 ;  /* 0x0000000000017941 */ /* 0x000fea0003800000 */
.L_x_160:
        /* <DEDUP_REMOVED lines=10> */
.L_x_163:
[----:B------:R-:W-:Y:S05]  /*76a0*/  BSYNC B1 ;  /* 0x0000000000017941 */ /* 0x000fea0003800000 */
.L_x_162:
        /* <DEDUP_REMOVED lines=9> */
.L_x_165:
[----:B------:R-:W-:Y:S05]  /*7740*/  BSYNC B1 ;  /* 0x0000000000017941 */ /* 0x000fea0003800000 */
.L_x_164:
        /* <DEDUP_REMOVED lines=9> */
.L_x_167:
[----:B------:R-:W-:Y:S05]  /*77e0*/  BSYNC B1 ;  /* 0x0000000000017941 */ /* 0x000fea0003800000 */
.L_x_166:
        /* <DEDUP_REMOVED lines=9> */
.L_x_169:
[----:B------:R-:W-:Y:S05]  /*7880*/  BSYNC B1 ;  /* 0x0000000000017941 */ /* 0x000fea0003800000 */
.L_x_168:
        /* <DEDUP_REMOVED lines=9> */
.L_x_171:
[----:B------:R-:W-:Y:S05]  /*7920*/  BSYNC B1 ;  /* 0x0000000000017941 */ /* 0x000fea0003800000 */
.L_x_170:
        /* <DEDUP_REMOVED lines=9> */
.L_x_173:
[----:B------:R-:W-:Y:S05]  /*79c0*/  BSYNC B1 ;  /* 0x0000000000017941 */ /* 0x000fea0003800000 */
.L_x_172:
        /* <DEDUP_REMOVED lines=9> */
.L_x_175:
[----:B------:R-:W-:Y:S05]  /*7a60*/  BSYNC B1 ;  /* 0x0000000000017941 */ /* 0x000fea0003800000 */
.L_x_174:
        /* <DEDUP_REMOVED lines=9> */
.L_x_177:
[----:B------:R-:W-:Y:S05]  /*7b00*/  BSYNC B1 ;  /* 0x0000000000017941 */ /* 0x000fea0003800000 */
.L_x_176:
        /* <DEDUP_REMOVED lines=9> */
.L_x_179:
[----:B------:R-:W-:Y:S05]  /*7ba0*/  BSYNC B1 ;  /* 0x0000000000017941 */ /* 0x000fea0003800000 */
.L_x_178:
        /* <DEDUP_REMOVED lines=9> */
.L_x_181:
[----:B------:R-:W-:Y:S05]  /*7c40*/  BSYNC B1 ;  /* 0x0000000000017941 */ /* 0x000fea0003800000 */
.L_x_180:
        /* <DEDUP_REMOVED lines=9> */
.L_x_183:
[----:B------:R-:W-:Y:S05]  /*7ce0*/  BSYNC B1 ;  /* 0x0000000000017941 */ /* 0x000fea0003800000 */
.L_x_182:
        /* <DEDUP_REMOVED lines=10> */
.L_x_185:
[----:B------:R-:W-:Y:S05]  /*7d90*/  BSYNC B1 ;  /* 0x0000000000017941 */ /* 0x000fea0003800000 */
.L_x_184:
        /* <DEDUP_REMOVED lines=10> */
.L_x_187:
[----:B------:R-:W-:Y:S05]  /*7e40*/  BSYNC B1 ;  /* 0x0000000000017941 */ /* 0x000fea0003800000 */
.L_x_186:
        /* <DEDUP_REMOVED lines=9> */
.L_x_189:
[----:B------:R-:W-:Y:S05]  /*7ee0*/  BSYNC B1 ;  /* 0x0000000000017941 */ /* 0x000fea0003800000 */
.L_x_188:
        /* <DEDUP_REMOVED lines=9> */
.L_x_191:
[----:B------:R-:W-:Y:S05]  /*7f80*/  BSYNC B1 ;  /* 0x0000000000017941 */ /* 0x000fea0003800000 */
.L_x_190:
        /* <DEDUP_REMOVED lines=10> */
.L_x_193:
[----:B------:R-:W-:Y:S05]  /*8030*/  BSYNC B1 ;  /* 0x0000000000017941 */ /* 0x000fea0003800000 */
.L_x_192:
        /* <DEDUP_REMOVED lines=10> */
.L_x_195:
[----:B------:R-:W-:Y:S05]  /*80e0*/  BSYNC B1 ;  /* 0x0000000000017941 */ /* 0x000fea0003800000 */
.L_x_194:
        /* <DEDUP_REMOVED lines=9> */
.L_x_197:
[----:B------:R-:W-:Y:S05]  /*8180*/  BSYNC B1 ;  /* 0x0000000000017941 */ /* 0x000fea0003800000 */
.L_x_196:
        /* <DEDUP_REMOVED lines=9> */
.L_x_199:
[----:B------:R-:W-:Y:S05]  /*8220*/  BSYNC B1 ;  /* 0x0000000000017941 */ /* 0x000fea0003800000 */
.L_x_198:
        /* <DEDUP_REMOVED lines=9> */
.L_x_201:
[----:B------:R-:W-:Y:S05]  /*82c0*/  BSYNC B1 ;  /* 0x0000000000017941 */ /* 0x000fea0003800000 */
.L_x_200:
        /* <DEDUP_REMOVED lines=9> */
.L_x_203:
[----:B------:R-:W-:Y:S05]  /*8360*/  BSYNC B1 ;  /* 0x0000000000017941 */ /* 0x000fea0003800000 */
.L_x_202:
        /* <DEDUP_REMOVED lines=9> */
.L_x_205:
[----:B------:R-:W-:Y:S05]  /*8400*/  BSYNC B1 ;  /* 0x0000000000017941 */ /* 0x000fea0003800000 */
.L_x_204:
        /* <DEDUP_REMOVED lines=9> */
.L_x_207:
[----:B------:R-:W-:Y:S05]  /*84a0*/  BSYNC B1 ;  /* 0x0000000000017941 */ /* 0x000fea0003800000 */
.L_x_206:
        /* <DEDUP_REMOVED lines=9> */
.L_x_209:
[----:B------:R-:W-:Y:S05]  /*8540*/  BSYNC B1 ;  /* 0x0000000000017941 */ /* 0x000fea0003800000 */
.L_x_208:
        /* <DEDUP_REMOVED lines=9> */
.L_x_211:
[----:B------:R-:W-:Y:S05]  /*85e0*/  BSYNC B1 ;  /* 0x0000000000017941 */ /* 0x000fea0003800000 */
.L_x_210:
        /* <DEDUP_REMOVED lines=9> */
.L_x_213:
[----:B------:R-:W-:Y:S05]  /*8680*/  BSYNC B1 ;  /* 0x0000000000017941 */ /* 0x000fea0003800000 */
.L_x_212:
        /* <DEDUP_REMOVED lines=9> */
.L_x_215:
[----:B------:R-:W-:Y:S05]  /*8720*/  BSYNC B1 ;  /* 0x0000000000017941 */ /* 0x000fea0003800000 */
.L_x_214:
        /* <DEDUP_REMOVED lines=10> */
.L_x_217:
[----:B------:R-:W-:Y:S05]  /*87d0*/  BSYNC B1 ;  /* 0x0000000000017941 */ /* 0x000fea0003800000 */
.L_x_216:
        /* <DEDUP_REMOVED lines=10> */
.L_x_219:
[----:B------:R-:W-:Y:S05]  /*8880*/  BSYNC B1 ;  /* 0x0000000000017941 */ /* 0x000fea0003800000 */
.L_x_218:
        /* <DEDUP_REMOVED lines=9> */
.L_x_221:
[----:B------:R-:W-:Y:S05]  /*8920*/  BSYNC B1 ;  /* 0x0000000000017941 */ /* 0x000fea0003800000 */
.L_x_220:
        /* <DEDUP_REMOVED lines=9> */
.L_x_223:
[----:B------:R-:W-:Y:S05]  /*89c0*/  BSYNC B1 ;  /* 0x0000000000017941 */ /* 0x000fea0003800000 */
.L_x_222:
        /* <DEDUP_REMOVED lines=10> */
.L_x_225:
[----:B------:R-:W-:Y:S05]  /*8a70*/  BSYNC B1 ;  /* 0x0000000000017941 */ /* 0x000fea0003800000 */
.L_x_224:
        /* <DEDUP_REMOVED lines=10> */
.L_x_227:
[----:B------:R-:W-:Y:S05]  /*8b20*/  BSYNC B1 ;  /* 0x0000000000017941 */ /* 0x000fea0003800000 */
.L_x_226:
        /* <DEDUP_REMOVED lines=9> */
.L_x_229:
[----:B------:R-:W-:Y:S05]  /*8bc0*/  BSYNC B1 ;  /* 0x0000000000017941 */ /* 0x000fea0003800000 */
.L_x_228:
        /* <DEDUP_REMOVED lines=9> */
.L_x_231:
[----:B------:R-:W-:Y:S05]  /*8c60*/  BSYNC B1 ;  /* 0x0000000000017941 */ /* 0x000fea0003800000 */
.L_x_230:
        /* <DEDUP_REMOVED lines=9> */
.L_x_233:
[----:B------:R-:W-:Y:S05]  /*8d00*/  BSYNC B1 ;  /* 0x0000000000017941 */ /* 0x000fea0003800000 */
.L_x_232:
        /* <DEDUP_REMOVED lines=9> */
.L_x_235:
[----:B------:R-:W-:Y:S05]  /*8da0*/  BSYNC B1 ;  /* 0x0000000000017941 */ /* 0x000fea0003800000 */
.L_x_234:
        /* <DEDUP_REMOVED lines=9> */
.L_x_237:
[----:B------:R-:W-:Y:S05]  /*8e40*/  BSYNC B1 ;  /* 0x0000000000017941 */ /* 0x000fea0003800000 */
.L_x_236:
        /* <DEDUP_REMOVED lines=9> */
.L_x_239:
[----:B------:R-:W-:Y:S05]  /*8ee0*/  BSYNC B1 ;  /* 0x0000000000017941 */ /* 0x000fea0003800000 */
.L_x_238:
        /* <DEDUP_REMOVED lines=9> */
.L_x_241:
[----:B------:R-:W-:Y:S05]  /*8f80*/  BSYNC B1 ;  /* 0x0000000000017941 */ /* 0x000fea0003800000 */
.L_x_240:
        /* <DEDUP_REMOVED lines=9> */
.L_x_243:
[----:B------:R-:W-:Y:S05]  /*9020*/  BSYNC B1 ;  /* 0x0000000000017941 */ /* 0x000fea0003800000 */
.L_x_242:
        /* <DEDUP_REMOVED lines=9> */
.L_x_245:
[----:B------:R-:W-:Y:S05]  /*90c0*/  BSYNC B1 ;  /* 0x0000000000017941 */ /* 0x000fea0003800000 */
.L_x_244:
        /* <DEDUP_REMOVED lines=9> */
.L_x_247:
[----:B------:R-:W-:Y:S05]  /*9160*/  BSYNC B1 ;  /* 0x0000000000017941 */ /* 0x000fea0003800000 */
.L_x_246:
[----:B------:R-:W-:Y:S05]  /*9170*/  @!P0 BRA `(.L_x_248) ;  /* 0x0000001c00e08947 */ /* 0x000fea0003800000 */
[----:B-----5:R-:W-:-:S04]  /*9180*/  IMAD.U32 R150, R150, 0x10000, RZ ;  /* 0x0001000096967824 */ /* 0x020fc800078e00ff */
[----:B------:R-:W-:-:S04]  /*9190*/  FMUL R150, R150, R137 ;  /* 0x0000008996967220 */ /* 0x000fc80000400000 */
[----:B------:R-:W-:-:S05]  /*91a0*/  FFMA R150, R31, R136, R150 ;  /* 0x000000881f967223 */ /* 0x000fca0000000096 */
[----:B------:R-:W-:-:S05]  /*91b0*/  F2FP.BF16.F32.PACK_AB R150, RZ, R150 ;  /* 0x00000096ff96723e */ /* 0x000fca00000010ff */
[----:B------:R0:W-:Y:S01]  /*91c0*/  STG.E.U16 desc[UR40][R14.64+0xd2], R150 ;  /* 0x0000d2960e007986 */ /* 0x0001e2000c101528 */
[----:B------:R-:W-:Y:S05]  /*91d0*/  BRA `(.L_x_248) ;  /* 0x0000001c00c87947 */ /* 0x000fea0003800000 */
.L_x_29:
[----:B------:R-:W-:Y:S01]  /*91e0*/  ULDC.64 UR4, c[0x0][0x5c0] ;  /* 0x0001700000047ab9 */ /* 0x000fe20000000a00 */
[-C--:B------:R-:W-:Y:S01]  /*91f0*/  FMUL R128, R128, R136.reuse ;  /* 0x0000008880807220 */ /* 0x080fe20000400000 */
[----:B------:R-:W-:Y:S01]  /*9200*/  LEA R6, P2, R142, UR4, 0x1 ;  /* 0x000000048e067c11 */ /* 0x000fe2000f8408ff */
[----:B------:R-:W-:Y:S01]  /*9210*/  IMAD.SHL.U32 R23, R4, 0x10, RZ ;  /* 0x0000001004177824 */ /* 0x000fe200078e00ff */
[----:B------:R-:W-:Y:S01]  /*9220*/  ISETP.GT.AND P3, PT, R8, 0x1, PT ;  /* 0x000000010800780c */ /* 0x000fe20003f64270 */
[----:B------:R-:W-:Y:S01]  /*9230*/  FMUL R129, R129, R136 ;  /* 0x0000008881817220 */ /* 0x000fe20000400000 */
[----:B------:R-:W-:Y:S01]  /*9240*/  F2FP.BF16.F32.PACK_AB R128, RZ, R128 ;  /* 0x00000080ff80723e */ /* 0x000fe200000010ff */
[-C--:B------:R-:W-:Y:S01]  /*9250*/  FMUL R131, R131, R136.reuse ;  /* 0x0000008883837220 */ /* 0x080fe20000400000 */
[----:B------:R-:W-:Y:S01]  /*9260*/  LEA.HI.X R7, R142, UR5, R151, 0x1, P2 ;  /* 0x000000058e077c11 */ /* 0x000fe200090f0c97 */
[-C--:B------:R-:W-:Y:S01]  /*9270*/  FMUL R130, R130, R136.reuse ;  /* 0x0000008882827220 */ /* 0x080fe20000400000 */
[----:B------:R-:W-:Y:S01]  /*9280*/  ISETP.GT.AND P2, PT, R3, RZ, P3 ;  /* 0x000000ff0300720c */ /* 0x000fe20001f44270 */
[-C--:B------:R-:W-:Y:S01]  /*9290*/  FMUL R133, R133, R136.reuse ;  /* 0x0000008885857220 */ /* 0x080fe20000400000 */
[----:B------:R-:W-:Y:S01]  /*92a0*/  SHF.L.U64.HI R9, R4, 0x4, R5 ;  /* 0x0000000404097819 */ /* 0x000fe20000010205 */
[----:B------:R-:W-:Y:S01]  /*92b0*/  @P1 STG.E.U16 desc[UR40][R6.64], R128 ;  /* 0x0000008006001986 */ /* 0x000fe2000c101528 */
[----:B------:R-:W-:Y:S01]  /*92c0*/  ISETP.GT.AND P1, PT, R3, 0x8, P3 ;  /* 0x000000080300780c */ /* 0x000fe20001f24270 */
[----:B------:R-:W-:Y:S01]  /*92d0*/  FMUL R132, R132, R136 ;  /* 0x0000008884847220 */ /* 0x000fe20000400000 */
[----:B------:R-:W-:Y:S01]  /*92e0*/  IADD3 R10, P4, R23, R6, RZ ;  /* 0x00000006170a7210 */ /* 0x000fe20007f9e0ff */
[-C--:B------:R-:W-:Y:S01]  /*92f0*/  FMUL R135, R135, R136.reuse ;  /* 0x0000008887877220 */ /* 0x080fe20000400000 */
[----:B------:R-:W-:Y:S01]  /*9300*/  F2FP.BF16.F32.PACK_AB R129, RZ, R129 ;  /* 0x00000081ff81723e */ /* 0x000fe200000010ff */
[----:B------:R-:W-:Y:S01]  /*9310*/  FMUL R134, R134, R136 ;  /* 0x0000008886867220 */ /* 0x000fe20000400000 */
[----:B------:R-:W-:Y:S01]  /*9320*/  F2FP.BF16.F32.PACK_AB R131, RZ, R131 ;  /* 0x00000083ff83723e */ /* 0x000fe200000010ff */
[----:B------:R-:W-:Y:S01]  /*9330*/  IMAD.X R11, R9, 0x1, R7, P4 ;  /* 0x00000001090b7824 */ /* 0x000fe200020e0607 */
[----:B------:R-:W-:Y:S01]  /*9340*/  ISETP.GT.AND P5, PT, R3, 0x8, P0 ;  /* 0x000000080300780c */ /* 0x000fe200007a4270 */
[----:B------:R-:W-:Y:S01]  /*9350*/  @P2 STG.E.U16 desc[UR40][R6.64+0x2], R129 ;  /* 0x0000028106002986 */ /* 0x000fe2000c101528 */
[----:B------:R-:W-:Y:S01]  /*9360*/  F2FP.BF16.F32.PACK_AB R130, RZ, R130 ;  /* 0x00000082ff82723e */ /* 0x000fe200000010ff */
[----:B------:R-:W-:Y:S01]  /*9370*/  FMUL R120, R120, R136 ;  /* 0x0000008878787220 */ /* 0x000fe20000400000 */
[C---:B------:R-:W-:Y:S01]  /*9380*/  ISETP.GT.AND P2, PT, R8.reuse, 0x8, PT ;  /* 0x000000080800780c */ /* 0x040fe20003f44270 */
[----:B------:R-:W-:Y:S01]  /*9390*/  @P1 STG.E.U16 desc[UR40][R10.64+0x2], R131 ;  /* 0x000002830a001986 */ /* 0x000fe2000c101528 */
[----:B------:R-:W-:Y:S01]  /*93a0*/  ISETP.GT.AND P1, PT, R8, 0x9, PT ;  /* 0x000000090800780c */ /* 0x000fe20003f24270 */
[----:B------:R-:W-:Y:S01]  /*93b0*/  IMAD R5, R5, 0xf0, RZ ;  /* 0x000000f005057824 */ /* 0x000fe200078e02ff */
[----:B------:R-:W-:Y:S01]  /*93c0*/  F2FP.BF16.F32.PACK_AB R133, RZ, R133 ;  /* 0x00000085ff85723e */ /* 0x000fe200000010ff */
[----:B------:R-:W-:Y:S01]  /*93d0*/  IMAD.WIDE.U32 R12, R4, 0xf0, R10 ;  /* 0x000000f0040c7825 */ /* 0x000fe200078e000a */
[----:B------:R-:W-:-:S03]  /*93e0*/  ISETP.GT.AND P4, PT, R3, RZ, P1 ;  /* 0x000000ff0300720c */ /* 0x000fc60000f84270 */
[----:B------:R-:W-:Y:S01]  /*93f0*/  FMUL R121, R121, R136 ;  /* 0x0000008879797220 */ /* 0x000fe20000400000 */
[----:B------:R-:W-:Y:S01]  /*9400*/  F2FP.BF16.F32.PACK_AB R132, RZ, R132 ;  /* 0x00000084ff84723e */ /* 0x000fe200000010ff */
[----:B------:R-:W-:Y:S01]  /*9410*/  @P5 STG.E.U16 desc[UR40][R10.64], R130 ;  /* 0x000000820a005986 */ /* 0x000fe2000c101528 */
[----:B------:R-:W-:Y:S01]  /*9420*/  ISETP.GT.AND P5, PT, R3, RZ, P2 ;  /* 0x000000ff0300720c */ /* 0x000fe200017a4270 */
[----:B------:R-:W-:Y:S01]  /*9430*/  IMAD.IADD R13, R5, 0x1, R13 ;  /* 0x00000001050d7824 */ /* 0x000fe200078e020d */
[----:B------:R-:W-:Y:S01]  /*9440*/  F2FP.BF16.F32.PACK_AB R135, RZ, R135 ;  /* 0x00000087ff87723e */ /* 0x000fe200000010ff */
[----:B------:R-:W-:Y:S01]  /*9450*/  FMUL R122, R122, R136 ;  /* 0x000000887a7a7220 */ /* 0x000fe20000400000 */
[----:B------:R-:W-:Y:S01]  /*9460*/  F2FP.BF16.F32.PACK_AB R134, RZ, R134 ;  /* 0x00000086ff86723e */ /* 0x000fe200000010ff */
[----:B------:R-:W-:Y:S01]  /*9470*/  FMUL R123, R123, R136 ;  /* 0x000000887b7b7220 */ /* 0x000fe20000400000 */
[----:B------:R-:W-:Y:S01]  /*9480*/  F2FP.BF16.F32.PACK_AB R120, RZ, R120 ;  /* 0x00000078ff78723e */ /* 0x000fe200000010ff */
[-C--:B------:R-:W-:Y:S01]  /*9490*/  FMUL R124, R124, R136.reuse ;  /* 0x000000887c7c7220 */ /* 0x080fe20000400000 */
[----:B------:R-:W-:Y:S01]  /*94a0*/  F2FP.BF16.F32.PACK_AB R121, RZ, R121 ;  /* 0x00000079ff79723e */ /* 0x000fe200000010ff */
[----:B------:R-:W-:Y:S01]  /*94b0*/  @P4 STG.E.U16 desc[UR40][R6.64+0x12], R133 ;  /* 0x0000128506004986 */ /* 0x000fe2000c101528 */
[----:B------:R-:W-:Y:S01]  /*94c0*/  ISETP.GT.AND P4, PT, R3, 0x8, P1 ;  /* 0x000000080300780c */ /* 0x000fe20000f84270 */
[----:B------:R-:W-:Y:S01]  /*94d0*/  FMUL R125, R125, R136 ;  /* 0x000000887d7d7220 */ /* 0x000fe20000400000 */
[----:B------:R-:W-:Y:S01]  /*94e0*/  F2FP.BF16.F32.PACK_AB R122, RZ, R122 ;  /* 0x0000007aff7a723e */ /* 0x000fe200000010ff */
[----:B------:R-:W-:Y:S01]  /*94f0*/  @P5 STG.E.U16 desc[UR40][R6.64+0x10], R132 ;  /* 0x0000108406005986 */ /* 0x000fe2000c101528 */
[----:B------:R-:W-:Y:S01]  /*9500*/  ISETP.GT.AND P5, PT, R3, 0x8, P2 ;  /* 0x000000080300780c */ /* 0x000fe200017a4270 */
[-C--:B------:R-:W-:Y:S01]  /*9510*/  FMUL R126, R126, R136.reuse ;  /* 0x000000887e7e7220 */ /* 0x080fe20000400000 */
[----:B------:R-:W-:Y:S01]  /*9520*/  F2FP.BF16.F32.PACK_AB R123, RZ, R123 ;  /* 0x0000007bff7b723e */ /* 0x000fe200000010ff */
[----:B------:R-:W-:Y:S01]  /*9530*/  FMUL R127, R127, R136 ;  /* 0x000000887f7f7220 */ /* 0x000fe20000400000 */
[----:B------:R-:W-:Y:S01]  /*9540*/  F2FP.BF16.F32.PACK_AB R124, RZ, R124 ;  /* 0x0000007cff7c723e */ /* 0x000fe200000010ff */
[-C--:B------:R-:W-:Y:S01]  /*9550*/  FMUL R113, R113, R136.reuse ;  /* 0x0000008871717220 */ /* 0x080fe20000400000 */
[----:B------:R-:W-:Y:S01]  /*9560*/  F2FP.BF16.F32.PACK_AB R125, RZ, R125 ;  /* 0x0000007dff7d723e */ /* 0x000fe200000010ff */
[----:B------:R-:W-:Y:S01]  /*9570*/  FMUL R112, R112, R136 ;  /* 0x0000008870707220 */ /* 0x000fe20000400000 */
[----:B------:R-:W-:Y:S01]  /*9580*/  F2FP.BF16.F32.PACK_AB R126, RZ, R126 ;  /* 0x0000007eff7e723e */ /* 0x000fe200000010ff */
[----:B------:R-:W-:Y:S01]  /*9590*/  @P4 STG.E.U16 desc[UR40][R10.64+0x12], R135 ;  /* 0x000012870a004986 */ /* 0x000fe2000c101528 */
[C---:B------:R-:W-:Y:S01]  /*95a0*/  ISETP.GT.AND P4, PT, R3.reuse, 0x80, P0 ;  /* 0x000000800300780c */ /* 0x040fe20000784270 */
[-C--:B------:R-:W-:Y:S01]  /*95b0*/  FMUL R114, R114, R136.reuse ;  /* 0x0000008872727220 */ /* 0x080fe20000400000 */
[C---:B------:R-:W-:Y:S01]  /*95c0*/  ISETP.GT.AND P0, PT, R3.reuse, 0x88, P0 ;  /* 0x000000880300780c */ /* 0x040fe20000704270 */
[----:B------:R-:W-:Y:S01]  /*95d0*/  @P5 STG.E.U16 desc[UR40][R10.64+0x10], R134 ;  /* 0x000010860a005986 */ /* 0x000fe2000c101528 */
[----:B------:R-:W-:Y:S01]  /*95e0*/  ISETP.GT.AND P5, PT, R3, 0x80, P3 ;  /* 0x000000800300780c */ /* 0x000fe20001fa4270 */
[-C--:B------:R-:W-:Y:S01]  /*95f0*/  FMUL R115, R115, R136.reuse ;  /* 0x0000008873737220 */ /* 0x080fe20000400000 */
[----:B------:R-:W-:Y:S01]  /*9600*/  ISETP.GT.AND P3, PT, R3, 0x88, P3 ;  /* 0x000000880300780c */ /* 0x000fe20001f64270 */
[-C--:B------:R-:W-:Y:S01]  /*9610*/  FMUL R116, R116, R136.reuse ;  /* 0x0000008874747220 */ /* 0x080fe20000400000 */
[----:B------:R-:W-:Y:S01]  /*9620*/  F2FP.BF16.F32.PACK_AB R127, RZ, R127 ;  /* 0x0000007fff7f723e */ /* 0x000fe200000010ff */
[-C--:B------:R-:W-:Y:S01]  /*9630*/  FMUL R117, R117, R136.reuse ;  /* 0x0000008875757220 */ /* 0x080fe20000400000 */
[----:B------:R-:W-:Y:S01]  /*9640*/  F2FP.BF16.F32.PACK_AB R113, RZ, R113 ;  /* 0x00000071ff71723e */ /* 0x000fe200000010ff */
[----:B------:R-:W-:Y:S01]  /*9650*/  FMUL R118, R118, R136 ;  /* 0x0000008876767220 */ /* 0x000fe20000400000 */
[----:B------:R-:W-:Y:S01]  /*9660*/  F2FP.BF16.F32.PACK_AB R112, RZ, R112 ;  /* 0x00000070ff70723e */ /* 0x000fe200000010ff */
[----:B------:R0:W-:Y:S01]  /*9670*/  @P4 STG.E.U16 desc[UR40][R12.64], R120 ;  /* 0x000000780c004986 */ /* 0x0001e2000c101528 */
[----:B------:R-:W-:Y:S01]  /*9680*/  IADD3 R14, P4, R23, R12, RZ ;  /* 0x0000000c170e7210 */ /* 0x000fe20007f9e0ff */
[----:B------:R-:W-:Y:S01]  /*9690*/  FMUL R119, R119, R136 ;  /* 0x0000008877777220 */ /* 0x000fe20000400000 */
[----:B------:R-:W-:Y:S01]  /*96a0*/  F2FP.BF16.F32.PACK_AB R114, RZ, R114 ;  /* 0x00000072ff72723e */ /* 0x000fe200000010ff */
[----:B------:R1:W-:Y:S01]  /*96b0*/  @P5 STG.E.U16 desc[UR40][R12.64+0x2], R121 ;  /* 0x000002790c005986 */ /* 0x0003e2000c101528 */
[----:B------:R-:W-:Y:S01]  /*96c0*/  ISETP.GT.AND P5, PT, R3, 0x80, P2 ;  /* 0x000000800300780c */ /* 0x000fe200017a4270 */
[--C-:B------:R-:W-:Y:S01]  /*96d0*/  IMAD.X R15, R9, 0x1, R13.reuse, P4 ;  /* 0x00000001090f7824 */ /* 0x100fe200020e060d */
[C---:B------:R-:W-:Y:S01]  /*96e0*/  ISETP.GT.AND P4, PT, R3.reuse, 0x80, P1 ;  /* 0x000000800300780c */ /* 0x040fe20000f84270 */
[-C--:B------:R-:W-:Y:S01]  /*96f0*/  FMUL R104, R104, R136.reuse ;  /* 0x0000008868687220 */ /* 0x080fe20000400000 */
[----:B------:R-:W-:Y:S01]  /*9700*/  ISETP.GT.AND P1, PT, R3, 0x88, P1 ;  /* 0x000000880300780c */ /* 0x000fe20000f24270 */
[-C--:B------:R-:W-:Y:S01]  /*9710*/  FMUL R105, R105, R136.reuse ;  /* 0x0000008869697220 */ /* 0x080fe20000400000 */
[----:B------:R-:W-:Y:S01]  /*9720*/  @P0 STG.E.U16 desc[UR40][R14.64], R122 ;  /* 0x0000007a0e000986 */ /* 0x000fe2000c101528 */
[----:B------:R-:W-:Y:S01]  /*9730*/  ISETP.GT.AND P0, PT, R8, 0x11, PT ;  /* 0x000000110800780c */ /* 0x000fe20003f04270 */
[-C--:B------:R-:W-:Y:S01]  /*9740*/  FMUL R106, R106, R136.reuse ;  /* 0x000000886a6a7220 */ /* 0x080fe20000400000 */
[----:B------:R-:W-:Y:S01]  /*9750*/  F2FP.BF16.F32.PACK_AB R115, RZ, R115 ;  /* 0x00000073ff73723e */ /* 0x000fe200000010ff */
[----:B------:R-:W-:Y:S01]  /*9760*/  FMUL R107, R107, R136 ;  /* 0x000000886b6b7220 */ /* 0x000fe20000400000 */
[----:B------:R-:W-:Y:S01]  /*9770*/  F2FP.BF16.F32.PACK_AB R116, RZ, R116 ;  /* 0x00000074ff74723e */ /* 0x000fe200000010ff */
[----:B------:R-:W-:Y:S01]  /*9780*/  FMUL R108, R108, R136 ;  /* 0x000000886c6c7220 */ /* 0x000fe20000400000 */
[--C-:B------:R-:W-:Y:S01]  /*9790*/  @P5 IMAD.MOV.U32 R20, RZ, RZ, R12.reuse ;  /* 0x000000ffff145224 */ /* 0x100fe200078e000c */
[----:B------:R-:W-:Y:S01]  /*97a0*/  F2FP.BF16.F32.PACK_AB R117, RZ, R117 ;  /* 0x00000075ff75723e */ /* 0x000fe200000010ff */
[--C-:B------:R-:W-:Y:S01]  /*97b0*/  @P5 IMAD.MOV.U32 R21, RZ, RZ, R13.reuse ;  /* 0x000000ffff155224 */ /* 0x100fe200078e000d */
[----:B------:R-:W-:Y:S01]  /*97c0*/  F2FP.BF16.F32.PACK_AB R118, RZ, R118 ;  /* 0x00000076ff76723e */ /* 0x000fe200000010ff */
[----:B0-----:R-:W-:Y:S01]  /*97d0*/  @P4 IMAD.MOV.U32 R120, RZ, RZ, R12 ;  /* 0x000000ffff784224 */ /* 0x001fe200078e000c */
[----:B------:R-:W-:Y:S01]  /*97e0*/  F2FP.BF16.F32.PACK_AB R119, RZ, R119 ;  /* 0x00000077ff77723e */ /* 0x000fe200000010ff */
[----:B-1----:R-:W-:Y:S01]  /*97f0*/  @P4 IMAD.MOV.U32 R121, RZ, RZ, R13 ;  /* 0x000000ffff794224 */ /* 0x002fe200078e000d */
[----:B------:R-:W-:Y:S01]  /*9800*/  F2FP.BF16.F32.PACK_AB R104, RZ, R104 ;  /* 0x00000068ff68723e */ /* 0x000fe200000010ff */
[--C-:B------:R-:W-:Y:S01]  /*9810*/  @P3 IMAD.MOV.U32 R12, RZ, RZ, R14.reuse ;  /* 0x000000ffff0c3224 */ /* 0x100fe200078e000e */
[----:B------:R-:W-:Y:S01]  /*9820*/  F2FP.BF16.F32.PACK_AB R105, RZ, R105 ;  /* 0x00000069ff69723e */ /* 0x000fe200000010ff */
[--C-:B------:R-:W-:Y:S01]  /*9830*/  @P3 IMAD.MOV.U32 R13, RZ, RZ, R15.reuse ;  /* 0x000000ffff0d3224 */ /* 0x100fe200078e000f */
[----:B------:R-:W-:Y:S01]  /*9840*/  F2FP.BF16.F32.PACK_AB R106, RZ, R106 ;  /* 0x0000006aff6a723e */ /* 0x000fe200000010ff */
[-C--:B------:R-:W-:Y:S01]  /*9850*/  FMUL R109, R109, R136.reuse ;  /* 0x000000886d6d7220 */ /* 0x080fe20000400000 */
[-C--:B------:R-:W-:Y:S01]  /*9860*/  FMUL R111, R111, R136.reuse ;  /* 0x000000886f6f7220 */ /* 0x080fe20000400000 */
[----:B------:R-:W-:Y:S01]  /*9870*/  F2FP.BF16.F32.PACK_AB R107, RZ, R107 ;  /* 0x0000006bff6b723e */ /* 0x000fe200000010ff */
[----:B------:R0:W-:Y:S01]  /*9880*/  @P3 STG.E.U16 desc[UR40][R12.64+0x2], R123 ;  /* 0x0000027b0c003986 */ /* 0x0001e2000c101528 */
[C---:B------:R-:W-:Y:S01]  /*9890*/  ISETP.GT.AND P3, PT, R3.reuse, 0x88, P2 ;  /* 0x000000880300780c */ /* 0x040fe20001764270 */
[-C--:B------:R-:W-:Y:S01]  /*98a0*/  FMUL R110, R110, R136.reuse ;  /* 0x000000886e6e7220 */ /* 0x080fe20000400000 */
[----:B------:R-:W-:Y:S01]  /*98b0*/  ISETP.GT.AND P2, PT, R8, 0x10, PT ;  /* 0x000000100800780c */ /* 0x000fe20003f44270 */
[----:B------:R-:W-:Y:S01]  /*98c0*/  @P5 STG.E.U16 desc[UR40][R20.64+0x10], R124 ;  /* 0x0000107c14005986 */ /* 0x000fe2000c101528 */
[C---:B------:R-:W-:Y:S01]  /*98d0*/  ISETP.GT.AND P5, PT, R3.reuse, RZ, P0 ;  /* 0x000000ff0300720c */ /* 0x040fe200007a4270 */
[----:B------:R-:W-:Y:S01]  /*98e0*/  FMUL R96, R96, R136 ;  /* 0x0000008860607220 */ /* 0x000fe20000400000 */
[----:B------:R-:W-:Y:S01]  /*98f0*/  F2FP.BF16.F32.PACK_AB R108, RZ, R108 ;  /* 0x0000006cff6c723e */ /* 0x000fe200000010ff */
[----:B------:R-:W-:Y:S01]  /*9900*/  @P4 STG.E.U16 desc[UR40][R120.64+0x12], R125 ;  /* 0x0000127d78004986 */ /* 0x000fe2000c101528 */
[----:B------:R-:W-:Y:S01]  /*9910*/  ISETP.GT.AND P4, PT, R3, RZ, P2 ;  /* 0x000000ff0300720c */ /* 0x000fe20001784270 */
[-C--:B------:R-:W-:Y:S01]  /*9920*/  FMUL R97, R97, R136.reuse ;  /* 0x0000008861617220 */ /* 0x080fe20000400000 */
[----:B------:R-:W-:Y:S01]  /*9930*/  F2FP.BF16.F32.PACK_AB R109, RZ, R109 ;  /* 0x0000006dff6d723e */ /* 0x000fe200000010ff */
[----:B------:R-:W-:Y:S01]  /*9940*/  FMUL R99, R99, R136 ;  /* 0x0000008863637220 */ /* 0x000fe20000400000 */
[----:B------:R-:W-:Y:S01]  /*9950*/  F2FP.BF16.F32.PACK_AB R111, RZ, R111 ;  /* 0x0000006fff6f723e */ /* 0x000fe200000010ff */
[----:B0-----:R-:W-:Y:S01]  /*9960*/  @P3 IMAD.MOV.U32 R12, RZ, RZ, R14 ;  /* 0x000000ffff0c3224 */ /* 0x001fe200078e000e */
[----:B------:R-:W-:Y:S01]  /*9970*/  F2FP.BF16.F32.PACK_AB R110, RZ, R110 ;  /* 0x0000006eff6e723e */ /* 0x000fe200000010ff */
[----:B------:R-:W-:-:S02]  /*9980*/  @P3 IMAD.MOV.U32 R13, RZ, RZ, R15 ;  /* 0x000000ffff0d3224 */ /* 0x000fc400078e000f */
[----:B------:R-:W-:Y:S01]  /*9990*/  FMUL R98, R98, R136 ;  /* 0x0000008862627220 */ /* 0x000fe20000400000 */
[----:B------:R-:W-:Y:S01]  /*99a0*/  F2FP.BF16.F32.PACK_AB R96, RZ, R96 ;  /* 0x00000060ff60723e */ /* 0x000fe200000010ff */
[-C--:B------:R-:W-:Y:S01]  /*99b0*/  FMUL R100, R100, R136.reuse ;  /* 0x0000008864647220 */ /* 0x080fe20000400000 */
[----:B------:R-:W-:Y:S01]  /*99c0*/  F2FP.BF16.F32.PACK_AB R97, RZ, R97 ;  /* 0x00000061ff61723e */ /* 0x000fe200000010ff */
[----:B------:R0:W-:Y:S01]  /*99d0*/  @P3 STG.E.U16 desc[UR40][R12.64+0x10], R126 ;  /* 0x0000107e0c003986 */ /* 0x0001e2000c101528 */
[----:B------:R-:W-:Y:S01]  /*99e0*/  ISETP.GT.AND P3, PT, R3, 0x8, P2 ;  /* 0x000000080300780c */ /* 0x000fe20001764270 */
[-C--:B------:R-:W-:Y:S01]  /*99f0*/  FMUL R101, R101, R136.reuse ;  /* 0x0000008865657220 */ /* 0x080fe20000400000 */
[----:B------:R-:W-:Y:S01]  /*9a00*/  F2FP.BF16.F32.PACK_AB R99, RZ, R99 ;  /* 0x00000063ff63723e */ /* 0x000fe200000010ff */
[----:B------:R1:W-:Y:S01]  /*9a10*/  @P1 STG.E.U16 desc[UR40][R14.64+0x12], R127 ;  /* 0x0000127f0e001986 */ /* 0x0003e2000c101528 */
[----:B------:R-:W-:Y:S01]  /*9a20*/  ISETP.GT.AND P1, PT, R8, 0x18, PT ;  /* 0x000000180800780c */ /* 0x000fe20003f24270 */
[----:B------:R-:W-:Y:S01]  /*9a30*/  FMUL R102, R102, R136 ;  /* 0x0000008866667220 */ /* 0x000fe20000400000 */
[----:B------:R-:W-:Y:S01]  /*9a40*/  F2FP.BF16.F32.PACK_AB R98, RZ, R98 ;  /* 0x00000062ff62723e */ /* 0x000fe200000010ff */
[----:B------:R1:W-:Y:S01]  /*9a50*/  @P5 STG.E.U16 desc[UR40][R6.64+0x22], R113 ;  /* 0x0000227106005986 */ /* 0x0003e2000c101528 */
[----:B------:R-:W-:Y:S01]  /*9a60*/  ISETP.GT.AND P5, PT, R3, 0x8, P0 ;  /* 0x000000080300780c */ /* 0x000fe200007a4270 */
[----:B------:R-:W-:Y:S01]  /*9a70*/  FMUL R103, R103, R136 ;  /* 0x0000008867677220 */ /* 0x000fe20000400000 */
[----:B------:R-:W-:Y:S01]  /*9a80*/  F2FP.BF16.F32.PACK_AB R100, RZ, R100 ;  /* 0x00000064ff64723e */ /* 0x000fe200000010ff */
[----:B------:R1:W-:Y:S01]  /*9a90*/  @P4 STG.E.U16 desc[UR40][R6.64+0x20], R112 ;  /* 0x0000207006004986 */ /* 0x0003e2000c101528 */
[----:B------:R-:W-:Y:S01]  /*9aa0*/  ISETP.GT.AND P4, PT, R3, RZ, P1 ;  /* 0x000000ff0300720c */ /* 0x000fe20000f84270 */
[----:B0-----:R-:W-:Y:S01]  /*9ab0*/  IMAD.WIDE.U32 R12, R4, 0xf0, R10 ;  /* 0x000000f0040c7825 */ /* 0x001fe200078e000a */
[----:B------:R-:W-:Y:S01]  /*9ac0*/  F2FP.BF16.F32.PACK_AB R101, RZ, R101 ;  /* 0x00000065ff65723e */ /* 0x000fe200000010ff */
[----:B------:R1:W-:Y:S01]  /*9ad0*/  @P3 STG.E.U16 desc[UR40][R10.64+0x20], R114 ;  /* 0x000020720a003986 */ /* 0x0003e2000c101528 */
[----:B------:R-:W-:Y:S01]  /*9ae0*/  ISETP.GT.AND P3, PT, R8, 0x19, PT ;  /* 0x000000190800780c */ /* 0x000fe20003f64270 */
[----:B------:R-:W-:Y:S01]  /*9af0*/  IMAD.IADD R13, R5, 0x1, R13 ;  /* 0x00000001050d7824 */ /* 0x000fe200078e020d */
[----:B------:R-:W-:Y:S01]  /*9b00*/  F2FP.BF16.F32.PACK_AB R102, RZ, R102 ;  /* 0x00000066ff66723e */ /* 0x000fe200000010ff */
[-C--:B------:R-:W-:Y:S01]  /*9b10*/  FMUL R88, R88, R136.reuse ;  /* 0x0000008858587220 */ /* 0x080fe20000400000 */
[----:B------:R-:W-:Y:S01]  /*9b20*/  F2FP.BF16.F32.PACK_AB R103, RZ, R103 ;  /* 0x00000067ff67723e */ /* 0x000fe200000010ff */
[----:B------:R1:W-:Y:S01]  /*9b30*/  @P5 STG.E.U16 desc[UR40][R10.64+0x22], R115 ;  /* 0x000022730a005986 */ /* 0x0003e2000c101528 */
[----:B------:R-:W-:Y:S01]  /*9b40*/  ISETP.GT.AND P5, PT, R3, RZ, P3 ;  /* 0x000000ff0300720c */ /* 0x000fe20001fa4270 */
[-C--:B------:R-:W-:Y:S01]  /*9b50*/  FMUL R89, R89, R136.reuse ;  /* 0x0000008859597220 */ /* 0x080fe20000400000 */
[-C--:B------:R-:W-:Y:S01]  /*9b60*/  FMUL R90, R90, R136.reuse ;  /* 0x000000885a5a7220 */ /* 0x080fe20000400000 */
[----:B------:R1:W-:Y:S01]  /*9b70*/  @P4 STG.E.U16 desc[UR40][R6.64+0x30], R116 ;  /* 0x0000307406004986 */ /* 0x0003e2000c101528 */
[----:B------:R-:W-:Y:S01]  /*9b80*/  ISETP.GT.AND P4, PT, R3, 0x8, P1 ;  /* 0x000000080300780c */ /* 0x000fe20000f84270 */
[----:B------:R-:W-:Y:S01]  /*9b90*/  FMUL R91, R91, R136 ;  /* 0x000000885b5b7220 */ /* 0x000fe20000400000 */
[----:B------:R-:W-:Y:S01]  /*9ba0*/  F2FP.BF16.F32.PACK_AB R88, RZ, R88 ;  /* 0x00000058ff58723e */ /* 0x000fe200000010ff */
[-C--:B------:R-:W-:Y:S01]  /*9bb0*/  FMUL R93, R93, R136.reuse ;  /* 0x000000885d5d7220 */ /* 0x080fe20000400000 */
[----:B------:R-:W-:Y:S01]  /*9bc0*/  F2FP.BF16.F32.PACK_AB R89, RZ, R89 ;  /* 0x00000059ff59723e */ /* 0x000fe200000010ff */
        /* <DEDUP_REMOVED lines=9> */
[C---:B------:R-:W-:Y:S01]  /*9c60*/  ISETP.GT.AND P4, PT, R3.reuse, 0x80, P2 ;  /* 0x000000800300780c */ /* 0x040fe20001784270 */
[-C--:B------:R-:W-:Y:S01]  /*9c70*/  FMUL R80, R80, R136.reuse ;  /* 0x0000008850507220 */ /* 0x080fe20000400000 */
[----:B------:R-:W-:Y:S01]  /*9c80*/  ISETP.GT.AND P2, PT, R3, 0x88, P2 ;  /* 0x000000880300780c */ /* 0x000fe20001744270 */
[----:B------:R-:W-:Y:S01]  /*9c90*/  FMUL R81, R81, R136 ;  /* 0x0000008851517220 */ /* 0x000fe20000400000 */
[----:B------:R-:W-:Y:S01]  /*9ca0*/  F2FP.BF16.F32.PACK_AB R92, RZ, R92 ;  /* 0x0000005cff5c723e */ /* 0x000fe200000010ff */
[----:B------:R-:W-:Y:S01]  /*9cb0*/  FMUL R83, R83, R136 ;  /* 0x0000008853537220 */ /* 0x000fe20000400000 */
        /* <DEDUP_REMOVED lines=9> */
[----:B------:R-:W-:Y:S01]  /*9d50*/  IMAD.X R5, R9, 0x1, R13, P5 ;  /* 0x0000000109057824 */ /* 0x000fe200028e060d */
[----:B------:R-:W-:Y:S01]  /*9d60*/  ISETP.GT.AND P0, PT, R3, 0x88, P0 ;  /* 0x000000880300780c */ /* 0x000fe20000704270 */
[-C--:B------:R-:W-:Y:S01]  /*9d70*/  FMUL R85, R85, R136.reuse ;  /* 0x0000008855557220 */ /* 0x080fe20000400000 */
[----:B------:R-:W-:Y:S01]  /*9d80*/  F2FP.BF16.F32.PACK_AB R81, RZ, R81 ;  /* 0x00000051ff51723e */ /* 0x000fe200000010ff */
[-C--:B------:R-:W-:Y:S01]  /*9d90*/  FMUL R86, R86, R136.reuse ;  /* 0x0000008856567220 */ /* 0x080fe20000400000 */
[----:B------:R-:W-:Y:S01]  /*9da0*/  F2FP.BF16.F32.PACK_AB R83, RZ, R83 ;  /* 0x00000053ff53723e */ /* 0x000fe200000010ff */
[----:B------:R-:W-:Y:S01]  /*9db0*/  FMUL R87, R87, R136 ;  /* 0x0000008857577220 */ /* 0x000fe20000400000 */
[----:B------:R-:W-:Y:S01]  /*9dc0*/  F2FP.BF16.F32.PACK_AB R82, RZ, R82 ;  /* 0x00000052ff52723e */ /* 0x000fe200000010ff */
[----:B------:R-:W-:Y:S01]  /*9dd0*/  FMUL R72, R72, R136 ;  /* 0x0000008848487220 */ /* 0x000fe20000400000 */
[----:B------:R-:W-:Y:S01]  /*9de0*/  F2FP.BF16.F32.PACK_AB R84, RZ, R84 ;  /* 0x00000054ff54723e */ /* 0x000fe200000010ff */
[-C--:B------:R-:W-:Y:S01]  /*9df0*/  FMUL R73, R73, R136.reuse ;  /* 0x0000008849497220 */ /* 0x080fe20000400000 */
[----:B------:R-:W-:Y:S01]  /*9e00*/  F2FP.BF16.F32.PACK_AB R85, RZ, R85 ;  /* 0x00000055ff55723e */ /* 0x000fe200000010ff */
[----:B------:R1:W-:Y:S01]  /*9e10*/  @P4 STG.E.U16 desc[UR40][R12.64+0x22], R105 ;  /* 0x000022690c004986 */ /* 0x0003e2000c101528 */
[C---:B------:R-:W-:Y:S01]  /*9e20*/  ISETP.GT.AND P4, PT, R3.reuse, 0x80, P1 ;  /* 0x000000800300780c */ /* 0x040fe20000f84270 */
[-C--:B------:R-:W-:Y:S01]  /*9e30*/  FMUL R74, R74, R136.reuse ;  /* 0x000000884a4a7220 */ /* 0x080fe20000400000 */
[C---:B------:R-:W-:Y:S01]  /*9e40*/  ISETP.GT.AND P1, PT, R3.reuse, 0x88, P1 ;  /* 0x000000880300780c */ /* 0x040fe20000f24270 */
[----:B------:R1:W-:Y:S01]  /*9e50*/  @P2 STG.E.U16 desc[UR40][R4.64+0x20], R106 ;  /* 0x0000206a04002986 */ /* 0x0003e2000c101528 */
[----:B------:R-:W-:Y:S01]  /*9e60*/  ISETP.GT.AND P2, PT, R3, 0x80, P3 ;  /* 0x000000800300780c */ /* 0x000fe20001f44270 */
[----:B------:R-:W-:Y:S01]  /*9e70*/  FMUL R75, R75, R136 ;  /* 0x000000884b4b7220 */ /* 0x000fe20000400000 */
[----:B------:R-:W-:Y:S01]  /*9e80*/  ISETP.GT.AND P3, PT, R3, 0x88, P3 ;  /* 0x000000880300780c */ /* 0x000fe20001f64270 */
[----:B------:R1:W-:Y:S01]  /*9e90*/  @P0 STG.E.U16 desc[UR40][R4.64+0x22], R107 ;  /* 0x0000226b04000986 */ /* 0x0003e2000c101528 */
[----:B------:R-:W-:Y:S01]  /*9ea0*/  F2FP.BF16.F32.PACK_AB R86, RZ, R86 ;  /* 0x00000056ff56723e */ /* 0x000fe200000010ff */
[-C--:B------:R-:W-:Y:S01]  /*9eb0*/  FMUL R77, R77, R136.reuse ;  /* 0x000000884d4d7220 */ /* 0x080fe20000400000 */
[----:B------:R-:W-:Y:S01]  /*9ec0*/  F2FP.BF16.F32.PACK_AB R87, RZ, R87 ;  /* 0x00000057ff57723e */ /* 0x000fe200000010ff */
[----:B------:R-:W-:Y:S01]  /*9ed0*/  FMUL R76, R76, R136 ;  /* 0x000000884c4c7220 */ /* 0x000fe20000400000 */
[----:B------:R-:W-:Y:S01]  /*9ee0*/  F2FP.BF16.F32.PACK_AB R72, RZ, R72 ;  /* 0x00000048ff48723e */ /* 0x000fe200000010ff */
[----:B------:R1:W-:Y:S01]  /*9ef0*/  @P4 STG.E.U16 desc[UR40][R12.64+0x30], R108 ;  /* 0x0000306c0c004986 */ /* 0x0003e2000c101528 */
[----:B------:R-:W-:Y:S01]  /*9f00*/  F2FP.BF16.F32.PACK_AB R73, RZ, R73 ;  /* 0x00000049ff49723e */ /* 0x000fe200000010ff */
[----:B------:R-:W-:Y:S01]  /*9f10*/  FMUL R78, R78, R136 ;  /* 0x000000884e4e7220 */ /* 0x000fe20000400000 */
[----:B------:R-:W-:Y:S01]  /*9f20*/  F2FP.BF16.F32.PACK_AB R74, RZ, R74 ;  /* 0x0000004aff4a723e */ /* 0x000fe200000010ff */
[----:B------:R1:W-:Y:S01]  /*9f30*/  @P2 STG.E.U16 desc[UR40][R12.64+0x32], R109 ;  /* 0x0000326d0c002986 */ /* 0x0003e2000c101528 */
[C---:B------:R-:W-:Y:S01]  /*9f40*/  ISETP.GT.AND P2, PT, R8.reuse, 0x21, PT ;  /* 0x000000210800780c */ /* 0x040fe20003f44270 */
[-C--:B------:R-:W-:Y:S01]  /*9f50*/  FMUL R79, R79, R136.reuse ;  /* 0x000000884f4f7220 */ /* 0x080fe20000400000 */
[----:B------:R-:W-:Y:S01]  /*9f60*/  F2FP.BF16.F32.PACK_AB R75, RZ, R75 ;  /* 0x0000004bff4b723e */ /* 0x000fe200000010ff */
[----:B------:R1:W-:Y:S01]  /*9f70*/  @P3 STG.E.U16 desc[UR40][R4.64+0x32], R111 ;  /* 0x0000326f04003986 */ /* 0x0003e2000c101528 */
[----:B------:R-:W-:Y:S01]  /*9f80*/  ISETP.GT.AND P3, PT, R8, 0x20, PT ;  /* 0x000000200800780c */ /* 0x000fe20003f64270 */
[-C--:B------:R-:W-:Y:S01]  /*9f90*/  FMUL R64, R64, R136.reuse ;  /* 0x0000008840407220 */ /* 0x080fe20000400000 */
[C---:B------:R-:W-:Y:S01]  /*9fa0*/  ISETP.GT.AND P4, PT, R3.reuse, RZ, P2 ;  /* 0x000000ff0300720c */ /* 0x040fe20001784270 */
[----:B------:R1:W-:Y:S01]  /*9fb0*/  @P1 STG.E.U16 desc[UR40][R4.64+0x30], R110 ;  /* 0x0000306e04001986 */ /* 0x0003e2000c101528 */
[----:B------:R-:W-:Y:S01]  /*9fc0*/  ISETP.GT.AND P0, PT, R3, RZ, P3 ;  /* 0x000000ff0300720c */ /* 0x000fe20001f04270 */
[-C--:B------:R-:W-:Y:S01]  /*9fd0*/  FMUL R65, R65, R136.reuse ;  /* 0x0000008841417220 */ /* 0x080fe20000400000 */
[----:B------:R-:W-:Y:S01]  /*9fe0*/  ISETP.GT.AND P1, PT, R3, 0x8, P2 ;  /* 0x000000080300780c */ /* 0x000fe20001724270 */
[-C--:B------:R-:W-:Y:S01]  /*9ff0*/  FMUL R67, R67, R136.reuse ;  /* 0x0000008843437220 */ /* 0x080fe20000400000 */
[----:B------:R-:W-:Y:S01]  /*a000*/  ISETP.GT.AND P5, PT, R3, 0x8, P3 ;  /* 0x000000080300780c */ /* 0x000fe20001fa4270 */
[-C--:B------:R-:W-:Y:S01]  /*a010*/  FMUL R66, R66, R136.reuse ;  /* 0x0000008842427220 */ /* 0x080fe20000400000 */
[----:B------:R-:W-:Y:S01]  /*a020*/  F2FP.BF16.F32.PACK_AB R77, RZ, R77 ;  /* 0x0000004dff4d723e */ /* 0x000fe200000010ff */
[----:B------:R-:W-:Y:S01]  /*a030*/  FMUL R68, R68, R136 ;  /* 0x0000008844447220 */ /* 0x000fe20000400000 */
        /* <DEDUP_REMOVED lines=14> */
[----:B------:R-:W-:Y:S01]  /*a120*/  F2FP.BF16.F32.PACK_AB R67, RZ, R67 ;  /* 0x00000043ff43723e */ /* 0x000fe200000010ff */
[----:B------:R1:W-:Y:S01]  /*a130*/  @P5 STG.E.U16 desc[UR40][R10.64+0x40], R98 ;  /* 0x000040620a005986 */ /* 0x0003e2000c101528 */
[----:B------:R-:W-:Y:S01]  /*a140*/  ISETP.GT.AND P5, PT, R3, RZ, P0 ;  /* 0x000000ff0300720c */ /* 0x000fe200007a4270 */
[-C--:B------:R-:W-:Y:S01]  /*a150*/  FMUL R57, R57, R136.reuse ;  /* 0x0000008839397220 */ /* 0x080fe20000400000 */
[----:B------:R-:W-:Y:S01]  /*a160*/  ISETP.GT.AND P4, PT, R3, RZ, P1 ;  /* 0x000000ff0300720c */ /* 0x000fe20000f84270 */
[----:B------:R-:W-:Y:S01]  /*a170*/  FMUL R58, R58, R136 ;  /* 0x000000883a3a7220 */ /* 0x000fe20000400000 */
[----:B------:R-:W-:Y:S01]  /*a180*/  F2FP.BF16.F32.PACK_AB R66, RZ, R66 ;  /* 0x00000042ff42723e */ /* 0x000fe200000010ff */
        /* <DEDUP_REMOVED lines=10> */
[----:B------:R-:W-:Y:S01]  /*a230*/  FMUL R63, R63, R136 ;  /* 0x000000883f3f7220 */ /* 0x000fe20000400000 */
[----:B------:R-:W-:Y:S01]  /*a240*/  F2FP.BF16.F32.PACK_AB R56, RZ, R56 ;  /* 0x00000038ff38723e */ /* 0x000fe200000010ff */
[----:B------:R1:W-:Y:S01]  /*a250*/  @P4 STG.E.U16 desc[UR40][R6.64+0x52], R101 ;  /* 0x0000526506004986 */ /* 0x0003e2000c101528 */
[----:B------:R-:W-:Y:S01]  /*a260*/  ISETP.GT.AND P4, PT, R3, 0x8, P1 ;  /* 0x000000080300780c */ /* 0x000fe20000f84270 */
[-C--:B------:R-:W-:Y:S01]  /*a270*/  FMUL R48, R48, R136.reuse ;  /* 0x0000008830307220 */ /* 0x080fe20000400000 */
[----:B------:R-:W-:Y:S01]  /*a280*/  F2FP.BF16.F32.PACK_AB R57, RZ, R57 ;  /* 0x00000039ff39723e */ /* 0x000fe200000010ff */
[----:B------:R-:W-:Y:S01]  /*a290*/  FMUL R49, R49, R136 ;  /* 0x0000008831317220 */ /* 0x000fe20000400000 */
[----:B------:R-:W-:Y:S01]  /*a2a0*/  F2FP.BF16.F32.PACK_AB R58, RZ, R58 ;  /* 0x0000003aff3a723e */ /* 0x000fe200000010ff */
[-C--:B------:R-:W-:Y:S01]  /*a2b0*/  FMUL R51, R51, R136.reuse ;  /* 0x0000008833337220 */ /* 0x080fe20000400000 */
        /* <DEDUP_REMOVED lines=29> */
[----:B------:R1:W-:Y:S01]  /*a490*/  @P2 STG.E.U16 desc[UR40][R4.64+0x42], R91 ;  /* 0x0000425b04002986 */ /* 0x0003e2000c101528 */
[----:B------:R-:W-:Y:S01]  /*a4a0*/  ISETP.GT.AND P2, PT, R8, 0x31, PT ;  /* 0x000000310800780c */ /* 0x000fe20003f44270 */
[-C--:B------:R-:W-:Y:S01]  /*a4b0*/  FMUL R44, R44, R136.reuse ;  /* 0x000000882c2c7220 */ /* 0x080fe20000400000 */
[----:B------:R-:W-:Y:S01]  /*a4c0*/  F2FP.BF16.F32.PACK_AB R51, RZ, R51 ;  /* 0x00000033ff33723e */ /* 0x000fe200000010ff */
[----:B------:R-:W-:Y:S01]  /*a4d0*/  FMUL R45, R45, R136 ;  /* 0x000000882d2d7220 */ /* 0x000fe20000400000 */
[----:B------:R-:W-:Y:S01]  /*a4e0*/  F2FP.BF16.F32.PACK_AB R50, RZ, R50 ;  /* 0x00000032ff32723e */ /* 0x000fe200000010ff */
[----:B------:R1:W-:Y:S01]  /*a4f0*/  @P4 STG.E.U16 desc[UR40][R12.64+0x50], R92 ;  /* 0x0000505c0c004986 */ /* 0x0003e2000c101528 */
[----:B------:R-:W-:Y:S01]  /*a500*/  ISETP.GT.AND P4, PT, R3, RZ, P2 ;  /* 0x000000ff0300720c */ /* 0x000fe20001784270 */
[----:B------:R-:W-:Y:S01]  /*a510*/  FMUL R46, R46, R136 ;  /* 0x000000882e2e7220 */ /* 0x000fe20000400000 */
[----:B------:R-:W-:Y:S01]  /*a520*/  F2FP.BF16.F32.PACK_AB R52, RZ, R52 ;  /* 0x00000034ff34723e */ /* 0x000fe200000010ff */
[----:B------:R1:W-:Y:S01]  /*a530*/  @P3 STG.E.U16 desc[UR40][R12.64+0x52], R93 ;  /* 0x0000525d0c003986 */ /* 0x0003e2000c101528 */
[----:B------:R-:W-:Y:S01]  /*a540*/  ISETP.GT.AND P3, PT, R8, 0x30, PT ;  /* 0x000000300800780c */ /* 0x000fe20003f64270 */
[-C--:B------:R-:W-:Y:S01]  /*a550*/  FMUL R47, R47, R136.reuse ;  /* 0x000000882f2f7220 */ /* 0x080fe20000400000 */
[----:B------:R-:W-:Y:S01]  /*a560*/  F2FP.BF16.F32.PACK_AB R53, RZ, R53 ;  /* 0x00000035ff35723e */ /* 0x000fe200000010ff */
[----:B------:R1:W-:Y:S01]  /*a570*/  @P0 STG.E.U16 desc[UR40][R4.64+0x50], R94 ;  /* 0x0000505e04000986 */ /* 0x0003e2000c101528 */
[C---:B------:R-:W-:Y:S01]  /*a580*/  ISETP.GT.AND P0, PT, R3.reuse, RZ, P3 ;  /* 0x000000ff0300720c */ /* 0x040fe20001f04270 */
[-C--:B------:R-:W-:Y:S01]  /*a590*/  FMUL R32, R32, R136.reuse ;  /* 0x0000008820207220 */ /* 0x080fe20000400000 */
[C---:B------:R-:W-:Y:S01]  /*a5a0*/  ISETP.GT.AND P5, PT, R3.reuse, 0x8, P3 ;  /* 0x000000080300780c */ /* 0x040fe20001fa4270 */
[----:B------:R1:W-:Y:S01]  /*a5b0*/  @P1 STG.E.U16 desc[UR40][R4.64+0x52], R95 ;  /* 0x0000525f04001986 */ /* 0x0003e2000c101528 */
[----:B------:R-:W-:Y:S01]  /*a5c0*/  ISETP.GT.AND P1, PT, R3, 0x8, P2 ;  /* 0x000000080300780c */ /* 0x000fe20001724270 */
[----:B------:R-:W-:Y:S01]  /*a5d0*/  FMUL R33, R33, R136 ;  /* 0x0000008821217220 */ /* 0x000fe20000400000 */
[----:B------:R-:W-:Y:S01]  /*a5e0*/  F2FP.BF16.F32.PACK_AB R54, RZ, R54 ;  /* 0x00000036ff36723e */ /* 0x000fe200000010ff */
[----:B------:R1:W-:Y:S01]  /*a5f0*/  @P4 STG.E.U16 desc[UR40][R6.64+0x62], R81 ;  /* 0x0000625106004986 */ /* 0x0003e2000c101528 */
[----:B------:R-:W-:Y:S01]  /*a600*/  F2FP.BF16.F32.PACK_AB R55, RZ, R55 ;  /* 0x00000037ff37723e */ /* 0x000fe200000010ff */
[----:B------:R-:W-:Y:S01]  /*a610*/  FMUL R34, R34, R136 ;  /* 0x0000008822227220 */ /* 0x000fe20000400000 */
[----:B------:R-:W-:Y:S01]  /*a620*/  F2FP.BF16.F32.PACK_AB R40, RZ, R40 ;  /* 0x00000028ff28723e */ /* 0x000fe200000010ff */
[-C--:B------:R-:W-:Y:S01]  /*a630*/  FMUL R35, R35, R136.reuse ;  /* 0x0000008823237220 */ /* 0x080fe20000400000 */
[----:B------:R-:W-:Y:S01]  /*a640*/  F2FP.BF16.F32.PACK_AB R41, RZ, R41 ;  /* 0x00000029ff29723e */ /* 0x000fe200000010ff */
[----:B------:R1:W-:Y:S01]  /*a650*/  @P0 STG.E.U16 desc[UR40][R6.64+0x60], R80 ;  /* 0x0000605006000986 */ /* 0x0003e2000c101528 */
[----:B------:R-:W-:Y:S01]  /*a660*/  ISETP.GT.AND P0, PT, R8, 0x38, PT ;  /* 0x000000380800780c */ /* 0x000fe20003f04270 */
        /* <DEDUP_REMOVED lines=9> */
[----:B------:R-:W-:Y:S01]  /*a700*/  ISETP.GT.AND P4, PT, R3, RZ, P1 ;  /* 0x000000ff0300720c */ /* 0x000fe20000f84270 */
        /* <DEDUP_REMOVED lines=10> */
[----:B------:R1:W-:Y:S01]  /*a7b0*/  @P5 STG.E.U16 desc[UR40][R6.64+0x70], R84 ;  /* 0x0000705406005986 */ /* 0x0003e2000c101528 */
[C---:B------:R-:W-:Y:S01]  /*a7c0*/  ISETP.GT.AND P5, PT, R3.reuse, 0x8, P0 ;  /* 0x000000080300780c */ /* 0x040fe200007a4270 */
[-C--:B------:R-:W-:Y:S01]  /*a7d0*/  FMUL R28, R28, R136.reuse ;  /* 0x000000881c1c7220 */ /* 0x080fe20000400000 */
[----:B------:R-:W-:Y:S01]  /*a7e0*/  F2FP.BF16.F32.PACK_AB R33, RZ, R33 ;  /* 0x00000021ff21723e */ /* 0x000fe200000010ff */
[----:B------:R1:W-:Y:S01]  /*a7f0*/  @P4 STG.E.U16 desc[UR40][R6.64+0x72], R85 ;  /* 0x0000725506004986 */ /* 0x0003e2000c101528 */
[----:B------:R-:W-:Y:S01]  /*a800*/  ISETP.GT.AND P4, PT, R3, 0x8, P1 ;  /* 0x000000080300780c */ /* 0x000fe20000f84270 */
[----:B------:R-:W-:Y:S01]  /*a810*/  FMUL R29, R29, R136 ;  /* 0x000000881d1d7220 */ /* 0x000fe20000400000 */
[----:B------:R-:W-:Y:S01]  /*a820*/  F2FP.BF16.F32.PACK_AB R34, RZ, R34 ;  /* 0x00000022ff22723e */ /* 0x000fe200000010ff */
[-C--:B------:R-:W-:Y:S01]  /*a830*/  FMUL R30, R30, R136.reuse ;  /* 0x000000881e1e7220 */ /* 0x080fe20000400000 */
[----:B------:R-:W-:Y:S01]  /*a840*/  F2FP.BF16.F32.PACK_AB R35, RZ, R35 ;  /* 0x00000023ff23723e */ /* 0x000fe200000010ff */
[----:B------:R-:W-:Y:S01]  /*a850*/  FMUL R31, R31, R136 ;  /* 0x000000881f1f7220 */ /* 0x000fe20000400000 */
[----:B------:R-:W-:-:S02]  /*a860*/  F2FP.BF16.F32.PACK_AB R36, RZ, R36 ;  /* 0x00000024ff24723e */ /* 0x000fc400000010ff */
[----:B------:R-:W-:Y:S01]  /*a870*/  F2FP.BF16.F32.PACK_AB R37, RZ, R37 ;  /* 0x00000025ff25723e */ /* 0x000fe200000010ff */
[----:B------:R1:W-:Y:S01]  /*a880*/  @P5 STG.E.U16 desc[UR40][R10.64+0x70], R86 ;  /* 0x000070560a005986 */ /* 0x0003e2000c101528 */
[C---:B------:R-:W-:Y:S02]  /*a890*/  ISETP.GT.AND P5, PT, R3.reuse, 0x80, P3 ;  /* 0x000000800300780c */ /* 0x040fe40001fa4270 */
[C---:B------:R-:W-:Y:S01]  /*a8a0*/  ISETP.GT.AND P3, PT, R3.reuse, 0x88, P3 ;  /* 0x000000880300780c */ /* 0x040fe20001f64270 */
[----:B------:R1:W-:Y:S01]  /*a8b0*/  @P4 STG.E.U16 desc[UR40][R10.64+0x72], R87 ;  /* 0x000072570a004986 */ /* 0x0003e2000c101528 */
[C---:B------:R-:W-:Y:S02]  /*a8c0*/  ISETP.GT.AND P4, PT, R3.reuse, 0x80, P2 ;  /* 0x000000800300780c */ /* 0x040fe40001784270 */
[----:B------:R-:W-:Y:S02]  /*a8d0*/  ISETP.GT.AND P2, PT, R3, 0x88, P2 ;  /* 0x000000880300780c */ /* 0x000fe40001744270 */
[----:B------:R-:W-:-:S02]  /*a8e0*/  F2FP.BF16.F32.PACK_AB R38, RZ, R38 ;  /* 0x00000026ff26723e */ /* 0x000fc400000010ff */
[----:B------:R-:W-:Y:S02]  /*a8f0*/  F2FP.BF16.F32.PACK_AB R39, RZ, R39 ;  /* 0x00000027ff27723e */ /* 0x000fe400000010ff */
[----:B------:R-:W-:Y:S01]  /*a900*/  F2FP.BF16.F32.PACK_AB R24, RZ, R24 ;  /* 0x00000018ff18723e */ /* 0x000fe200000010ff */
[----:B------:R1:W-:Y:S01]  /*a910*/  @P5 STG.E.U16 desc[UR40][R12.64+0x60], R72 ;  /* 0x000060480c005986 */ /* 0x0003e2000c101528 */
[----:B------:R-:W-:Y:S02]  /*a920*/  F2FP.BF16.F32.PACK_AB R25, RZ, R25 ;  /* 0x00000019ff19723e */ /* 0x000fe400000010ff */
[----:B------:R-:W-:Y:S01]  /*a930*/  F2FP.BF16.F32.PACK_AB R26, RZ, R26 ;  /* 0x0000001aff1a723e */ /* 0x000fe200000010ff */
[----:B------:R1:W-:Y:S01]  /*a940*/  @P4 STG.E.U16 desc[UR40][R12.64+0x62], R73 ;  /* 0x000062490c004986 */ /* 0x0003e2000c101528 */
[C---:B------:R-:W-:Y:S02]  /*a950*/  ISETP.GT.AND P4, PT, R3.reuse, 0x80, P0 ;  /* 0x000000800300780c */ /* 0x040fe40000784270 */
[C---:B------:R-:W-:Y:S01]  /*a960*/  ISETP.GT.AND P0, PT, R3.reuse, 0x88, P0 ;  /* 0x000000880300780c */ /* 0x040fe20000704270 */
[----:B------:R1:W-:Y:S01]  /*a970*/  @P3 STG.E.U16 desc[UR40][R4.64+0x60], R74 ;  /* 0x0000604a04003986 */ /* 0x0003e2000c101528 */
[----:B------:R-:W-:-:S02]  /*a980*/  ISETP.GT.AND P3, PT, R3, 0x80, P1 ;  /* 0x000000800300780c */ /* 0x000fc40000f64270 */
[C---:B------:R-:W-:Y:S01]  /*a990*/  ISETP.GT.AND P1, PT, R3.reuse, 0x88, P1 ;  /* 0x000000880300780c */ /* 0x040fe20000f24270 */
[----:B------:R1:W-:Y:S01]  /*a9a0*/  @P2 STG.E.U16 desc[UR40][R4.64+0x62], R75 ;  /* 0x0000624b04002986 */ /* 0x0003e2000c101528 */
[C---:B------:R-:W-:Y:S02]  /*a9b0*/  ISETP.GT.AND P2, PT, R8.reuse, 0x41, PT ;  /* 0x000000410800780c */ /* 0x040fe40003f44270 */
[----:B------:R-:W-:Y:S02]  /*a9c0*/  F2FP.BF16.F32.PACK_AB R27, RZ, R27 ;  /* 0x0000001bff1b723e */ /* 0x000fe400000010ff */
[----:B------:R-:W-:Y:S01]  /*a9d0*/  F2FP.BF16.F32.PACK_AB R28, RZ, R28 ;  /* 0x0000001cff1c723e */ /* 0x000fe200000010ff */
[----:B------:R1:W-:Y:S01]  /*a9e0*/  @P4 STG.E.U16 desc[UR40][R12.64+0x70], R76 ;  /* 0x0000704c0c004986 */ /* 0x0003e2000c101528 */
[----:B------:R-:W-:Y:S02]  /*a9f0*/  ISETP.GT.AND P4, PT, R3, RZ, P2 ;  /* 0x000000ff0300720c */ /* 0x000fe40001784270 */
[----:B------:R-:W-:Y:S01]  /*aa00*/  F2FP.BF16.F32.PACK_AB R29, RZ, R29 ;  /* 0x0000001dff1d723e */ /* 0x000fe200000010ff */
[----:B------:R1:W-:Y:S01]  /*aa10*/  @P3 STG.E.U16 desc[UR40][R12.64+0x72], R77 ;  /* 0x0000724d0c003986 */ /* 0x0003e2000c101528 */
[----:B------:R-:W-:-:S02]  /*aa20*/  ISETP.GT.AND P3, PT, R8, 0x40, PT ;  /* 0x000000400800780c */ /* 0x000fc40003f64270 */
[----:B------:R-:W-:Y:S01]  /*aa30*/  F2FP.BF16.F32.PACK_AB R30, RZ, R30 ;  /* 0x0000001eff1e723e */ /* 0x000fe200000010ff */
[----:B------:R1:W-:Y:S01]  /*aa40*/  @P0 STG.E.U16 desc[UR40][R4.64+0x70], R78 ;  /* 0x0000704e04000986 */ /* 0x0003e2000c101528 */
[C---:B------:R-:W-:Y:S02]  /*aa50*/  ISETP.GT.AND P0, PT, R3.reuse, RZ, P3 ;  /* 0x000000ff0300720c */ /* 0x040fe40001f04270 */
[C---:B------:R-:W-:Y:S01]  /*aa60*/  ISETP.GT.AND P5, PT, R3.reuse, 0x8, P3 ;  /* 0x000000080300780c */ /* 0x040fe20001fa4270 */
[----:B------:R1:W-:Y:S01]  /*aa70*/  @P1 STG.E.U16 desc[UR40][R4.64+0x72], R79 ;  /* 0x0000724f04001986 */ /* 0x0003e2000c101528 */
[----:B------:R-:W-:Y:S02]  /*aa80*/  ISETP.GT.AND P1, PT, R3, 0x8, P2 ;  /* 0x000000080300780c */ /* 0x000fe40001724270 */
[----:B------:R-:W-:Y:S01]  /*aa90*/  F2FP.BF16.F32.PACK_AB R31, RZ, R31 ;  /* 0x0000001fff1f723e */ /* 0x000fe200000010ff */
[----:B------:R1:W-:Y:S06]  /*aaa0*/  @P4 STG.E.U16 desc[UR40][R6.64+0x82], R65 ;  /* 0x0000824106004986 */ /* 0x0003ec000c101528 */
[----:B------:R1:W-:Y:S01]  /*aab0*/  @P0 STG.E.U16 desc[UR40][R6.64+0x80], R64 ;  /* 0x0000804006000986 */ /* 0x0003e2000c101528 */
[----:B------:R-:W-:-:S03]  /*aac0*/  ISETP.GT.AND P0, PT, R8, 0x48, PT ;  /* 0x000000480800780c */ /* 0x000fc60003f04270 */
[----:B------:R1:W-:Y:S01]  /*aad0*/  @P1 STG.E.U16 desc[UR40][R10.64+0x82], R67 ;  /* 0x000082430a001986 */ /* 0x0003e2000c101528 */
[----:B------:R-:W-:-:S03]  /*aae0*/  ISETP.GT.AND P1, PT, R8, 0x49, PT ;  /* 0x000000490800780c */ /* 0x000fc60003f24270 */
[----:B------:R1:W-:Y:S01]  /*aaf0*/  @P5 STG.E.U16 desc[UR40][R10.64+0x80], R66 ;  /* 0x000080420a005986 */ /* 0x0003e2000c101528 */
[C---:B------:R-:W-:Y:S02]  /*ab00*/  ISETP.GT.AND P5, PT, R3.reuse, RZ, P0 ;  /* 0x000000ff0300720c */ /* 0x040fe400007a4270 */
[----:B------:R-:W-:-:S11]  /*ab10*/  ISETP.GT.AND P4, PT, R3, RZ, P1 ;  /* 0x000000ff0300720c */ /* 0x000fd60000f84270 */
[----:B------:R1:W-:Y:S01]  /*ab20*/  @P5 STG.E.U16 desc[UR40][R6.64+0x90], R68 ;  /* 0x0000904406005986 */ /* 0x0003e2000c101528 */
[----:B------:R-:W-:-:S03]  /*ab30*/  ISETP.GT.AND P5, PT, R3, 0x8, P0 ;  /* 0x000000080300780c */ /* 0x000fc600007a4270 */
[----:B------:R1:W-:Y:S01]  /*ab40*/  @P4 STG.E.U16 desc[UR40][R6.64+0x92], R69 ;  /* 0x0000924506004986 */ /* 0x0003e2000c101528 */
[----:B------:R-:W-:-:S09]  /*ab50*/  ISETP.GT.AND P4, PT, R3, 0x8, P1 ;  /* 0x000000080300780c */ /* 0x000fd20000f84270 */
[----:B------:R1:W-:Y:S01]  /*ab60*/  @P5 STG.E.U16 desc[UR40][R10.64+0x90], R70 ;  /* 0x000090460a005986 */ /* 0x0003e2000c101528 */
[C---:B------:R-:W-:Y:S02]  /*ab70*/  ISETP.GT.AND P5, PT, R3.reuse, 0x80, P3 ;  /* 0x000000800300780c */ /* 0x040fe40001fa4270 */
[C---:B------:R-:W-:Y:S01]  /*ab80*/  ISETP.GT.AND P3, PT, R3.reuse, 0x88, P3 ;  /* 0x000000880300780c */ /* 0x040fe20001f64270 */
[----:B------:R1:W-:Y:S01]  /*ab90*/  @P4 STG.E.U16 desc[UR40][R10.64+0x92], R71 ;  /* 0x000092470a004986 */ /* 0x0003e2000c101528 */
[C---:B------:R-:W-:Y:S02]  /*aba0*/  ISETP.GT.AND P4, PT, R3.reuse, 0x80, P2 ;  /* 0x000000800300780c */ /* 0x040fe40001784270 */
[----:B------:R-:W-:-:S07]  /*abb0*/  ISETP.GT.AND P2, PT, R3, 0x88, P2 ;  /* 0x000000880300780c */ /* 0x000fce0001744270 */
[----:B------:R1:W-:Y:S04]  /*abc0*/  @P5 STG.E.U16 desc[UR40][R12.64+0x80], R56 ;  /* 0x000080380c005986 */ /* 0x0003e8000c101528 */
[----:B------:R1:W-:Y:S01]  /*abd0*/  @P4 STG.E.U16 desc[UR40][R12.64+0x82], R57 ;  /* 0x000082390c004986 */ /* 0x0003e2000c101528 */
[C---:B------:R-:W-:Y:S02]  /*abe0*/  ISETP.GT.AND P4, PT, R3.reuse, 0x80, P0 ;  /* 0x000000800300780c */ /* 0x040fe40000784270 */
[C---:B------:R-:W-:Y:S01]  /*abf0*/  ISETP.GT.AND P0, PT, R3.reuse, 0x88, P0 ;  /* 0x000000880300780c */ /* 0x040fe20000704270 */
[----:B------:R1:W-:Y:S01]  /*ac00*/  @P3 STG.E.U16 desc[UR40][R4.64+0x80], R58 ;  /* 0x0000803a04003986 */ /* 0x0003e2000c101528 */
[C---:B------:R-:W-:Y:S02]  /*ac10*/  ISETP.GT.AND P3, PT, R3.reuse, 0x80, P1 ;  /* 0x000000800300780c */ /* 0x040fe40000f64270 */
[----:B------:R-:W-:Y:S01]  /*ac20*/  ISETP.GT.AND P1, PT, R3, 0x88, P1 ;  /* 0x000000880300780c */ /* 0x000fe20000f24270 */
[----:B------:R1:W-:Y:S01]  /*ac30*/  @P2 STG.E.U16 desc[UR40][R4.64+0x82], R59 ;  /* 0x0000823b04002986 */ /* 0x0003e2000c101528 */
[----:B------:R-:W-:-:S05]  /*ac40*/  ISETP.GT.AND P2, PT, R8, 0x51, PT ;  /* 0x000000510800780c */ /* 0x000fca0003f44270 */
[----:B------:R1:W-:Y:S01]  /*ac50*/  @P4 STG.E.U16 desc[UR40][R12.64+0x90], R60 ;  /* 0x0000903c0c004986 */ /* 0x0003e2000c101528 */
[----:B------:R-:W-:-:S03]  /*ac60*/  ISETP.GT.AND P4, PT, R3, RZ, P2 ;  /* 0x000000ff0300720c */ /* 0x000fc60001784270 */
[----:B------:R1:W-:Y:S01]  /*ac70*/  @P3 STG.E.U16 desc[UR40][R12.64+0x92], R61 ;  /* 0x0000923d0c003986 */ /* 0x0003e2000c101528 */
[----:B------:R-:W-:-:S03]  /*ac80*/  ISETP.GT.AND P3, PT, R8, 0x50, PT ;  /* 0x000000500800780c */ /* 0x000fc60003f64270 */
[----:B------:R1:W-:Y:S01]  /*ac90*/  @P0 STG.E.U16 desc[UR40][R4.64+0x90], R62 ;  /* 0x0000903e04000986 */ /* 0x0003e2000c101528 */
[C---:B------:R-:W-:Y:S02]  /*aca0*/  ISETP.GT.AND P0, PT, R3.reuse, RZ, P3 ;  /* 0x000000ff0300720c */ /* 0x040fe40001f04270 */
[C---:B------:R-:W-:Y:S01]  /*acb0*/  ISETP.GT.AND P5, PT, R3.reuse, 0x8, P3 ;  /* 0x000000080300780c */ /* 0x040fe20001fa4270 */
[----:B------:R1:W-:Y:S01]  /*acc0*/  @P1 STG.E.U16 desc[UR40][R4.64+0x92], R63 ;  /* 0x0000923f04001986 */ /* 0x0003e2000c101528 */
[----:B------:R-:W-:-:S03]  /*acd0*/  ISETP.GT.AND P1, PT, R3, 0x8, P2 ;  /* 0x000000080300780c */ /* 0x000fc60001724270 */
        /* <DEDUP_REMOVED lines=25> */
[----:B------:R1:W-:Y:S06]  /*ae70*/  @P2 STG.E.U16 desc[UR40][R4.64+0xa2], R43 ;  /* 0x0000a22b04002986 */ /* 0x0003ec000c101528 */
[----:B------:R1:W-:Y:S04]  /*ae80*/  @P4 STG.E.U16 desc[UR40][R12.64+0xb0], R44 ;  /* 0x0000b02c0c004986 */ /* 0x0003e8000c101528 */
[----:B------:R1:W-:Y:S01]  /*ae90*/  @P3 STG.E.U16 desc[UR40][R12.64+0xb2], R45 ;  /* 0x0000b22d0c003986 */ /* 0x0003e2000c101528 */
[----:B------:R-:W-:-:S03]  /*aea0*/  ISETP.GT.AND P3, PT, R8, 0x60, PT ;  /* 0x000000600800780c */ /* 0x000fc60003f64270 */
[----:B------:R1:W-:Y:S01]  /*aeb0*/  @P0 STG.E.U16 desc[UR40][R4.64+0xb0], R46 ;  /* 0x0000b02e04000986 */ /* 0x0003e2000c101528 */
[----:B------:R-:W-:Y:S02]  /*aec0*/  ISETP.GT.AND P0, PT, R8, 0x61, PT ;  /* 0x000000610800780c */ /* 0x000fe40003f04270 */
[C---:B------:R-:W-:Y:S01]  /*aed0*/  ISETP.GT.AND P4, PT, R3.reuse, 0x8, P3 ;  /* 0x000000080300780c */ /* 0x040fe20001f84270 */
[----:B------:R1:W-:Y:S01]  /*aee0*/  @P1 STG.E.U16 desc[UR40][R4.64+0xb2], R47 ;  /* 0x0000b22f04001986 */ /* 0x0003e2000c101528 */
[C---:B------:R-:W-:Y:S02]  /*aef0*/  ISETP.GT.AND P1, PT, R3.reuse, RZ, P3 ;  /* 0x000000ff0300720c */ /* 0x040fe40001f24270 */
[C---:B------:R-:W-:Y:S02]  /*af00*/  ISETP.GT.AND P2, PT, R3.reuse, RZ, P0 ;  /* 0x000000ff0300720c */ /* 0x040fe40000744270 */
[----:B------:R-:W-:-:S09]  /*af10*/  ISETP.GT.AND P5, PT, R3, 0x8, P0 ;  /* 0x000000080300780c */ /* 0x000fd200007a4270 */
[----:B------:R1:W-:Y:S01]  /*af20*/  @P1 STG.E.U16 desc[UR40][R6.64+0xc0], R32 ;  /* 0x0000c02006001986 */ /* 0x0003e2000c101528 */
[----:B------:R-:W-:-:S03]  /*af30*/  ISETP.GT.AND P1, PT, R8, 0x68, PT ;  /* 0x000000680800780c */ /* 0x000fc60003f24270 */
[----:B------:R1:W-:Y:S01]  /*af40*/  @P2 STG.E.U16 desc[UR40][R6.64+0xc2], R33 ;  /* 0x0000c22106002986 */ /* 0x0003e2000c101528 */
[----:B------:R-:W-:-:S03]  /*af50*/  ISETP.GT.AND P2, PT, R8, 0x69, PT ;  /* 0x000000690800780c */ /* 0x000fc60003f44270 */
[----:B------:R1:W-:Y:S01]  /*af60*/  @P4 STG.E.U16 desc[UR40][R10.64+0xc0], R34 ;  /* 0x0000c0220a004986 */ /* 0x0003e2000c101528 */
[----:B------:R-:W-:-:S03]  /*af70*/  ISETP.GT.AND P4, PT, R3, RZ, P2 ;  /* 0x000000ff0300720c */ /* 0x000fc60001784270 */
[----:B------:R1:W-:Y:S01]  /*af80*/  @P5 STG.E.U16 desc[UR40][R10.64+0xc2], R35 ;  /* 0x0000c2230a005986 */ /* 0x0003e2000c101528 */
[----:B------:R-:W-:-:S09]  /*af90*/  ISETP.GT.AND P5, PT, R3, RZ, P1 ;  /* 0x000000ff0300720c */ /* 0x000fd20000fa4270 */
        /* <DEDUP_REMOVED lines=10> */
[----:B------:R1:W-:Y:S01]  /*b040*/  @P4 STG.E.U16 desc[UR40][R12.64+0xc0], R24 ;  /* 0x0000c0180c004986 */ /* 0x0003e2000c101528 */
[C---:B------:R-:W-:Y:S02]  /*b050*/  ISETP.GT.AND P4, PT, R3.reuse, 0x80, P1 ;  /* 0x000000800300780c */ /* 0x040fe40000f84270 */
[C---:B------:R-:W-:Y:S01]  /*b060*/  ISETP.GT.AND P1, PT, R3.reuse, 0x88, P1 ;  /* 0x000000880300780c */ /* 0x040fe20000f24270 */
[----:B------:R1:W-:Y:S01]  /*b070*/  @P5 STG.E.U16 desc[UR40][R12.64+0xc2], R25 ;  /* 0x0000c2190c005986 */ /* 0x0003e2000c101528 */
[C---:B------:R-:W-:Y:S02]  /*b080*/  ISETP.GT.AND P5, PT, R3.reuse, 0x80, P2 ;  /* 0x000000800300780c */ /* 0x040fe400017a4270 */
[----:B------:R-:W-:Y:S01]  /*b090*/  ISETP.GT.AND P2, PT, R3, 0x88, P2 ;  /* 0x000000880300780c */ /* 0x000fe20001744270 */
[----:B------:R1:W-:Y:S04]  /*b0a0*/  @P3 STG.E.U16 desc[UR40][R4.64+0xc0], R26 ;  /* 0x0000c01a04003986 */ /* 0x0003e8000c101528 */
[----:B------:R1:W-:Y:S04]  /*b0b0*/  @P0 STG.E.U16 desc[UR40][R4.64+0xc2], R27 ;  /* 0x0000c21b04000986 */ /* 0x0003e8000c101528 */
[----:B------:R1:W-:Y:S04]  /*b0c0*/  @P4 STG.E.U16 desc[UR40][R12.64+0xd0], R28 ;  /* 0x0000d01c0c004986 */ /* 0x0003e8000c101528 */
[----:B------:R1:W-:Y:S04]  /*b0d0*/  @P5 STG.E.U16 desc[UR40][R12.64+0xd2], R29 ;  /* 0x0000d21d0c005986 */ /* 0x0003e8000c101528 */
[----:B------:R1:W-:Y:S04]  /*b0e0*/  @P1 STG.E.U16 desc[UR40][R4.64+0xd0], R30 ;  /* 0x0000d01e04001986 */ /* 0x0003e8000c101528 */
[----:B------:R1:W-:Y:S02]  /*b0f0*/  @P2 STG.E.U16 desc[UR40][R4.64+0xd2], R31 ;  /* 0x0000d21f04002986 */ /* 0x0003e4000c101528 */
.L_x_248:
[----:B------:R-:W-:Y:S05]  /*b100*/  BSYNC B0 ;  /* 0x0000000000007941 */ /* 0x000fea0003800000 */
.L_x_28:
[----:B------:R-:W-:Y:S01]  /*b110*/  ULDC UR4, c[0x0][0xc] ;  /* 0x0000030000047ab9 */ /* 0x000fe20000000800 */
[----:B------:R-:W-:Y:S01]  /*b120*/  ULDC UR5, c[0x0][0x10] ;  /* 0x0000040000057ab9 */ /* 0x000fe20000000800 */
[----:B------:R-:W2:Y:S01]  /*b130*/  LDC R3, c[0x0][0x14] ;  /* 0x00000500ff037b82 */ /* 0x000ea20000000800 */
[----:B------:R-:W-:Y:S01]  /*b140*/  UIMAD.WIDE.U32 UR4, UR4, UR5, URZ ;  /* 0x00000005040472a5 */ /* 0x000fe2000f8e003f */
[----:B------:R-:W-:Y:S02]  /*b150*/  IMAD.MOV.U32 R138, RZ, RZ, -0x1 ;  /* 0xffffffffff8a7424 */ /* 0x000fe400078e00ff */
[----:B------:R-:W-:-:S03]  /*b160*/  IMAD.MOV.U32 R23, RZ, RZ, -0x1 ;  /* 0xffffffffff177424 */ /* 0x000fc600078e00ff */
[----:B--2---:R-:W-:-:S04]  /*b170*/  IMAD.WIDE.U32 R16, R3, UR4, R16 ;  /* 0x0000000403107c25 */ /* 0x004fc8000f8e0010 */
[----:B------:R-:W-:Y:S01]  /*b180*/  IMAD R3, R3, UR5, RZ ;  /* 0x0000000503037c24 */ /* 0x000fe2000f8e02ff */
[----:B------:R-:W-:Y:S02]  /*b190*/  ULDC.64 UR4, c[0x0][0x650] ;  /* 0x0001940000047ab9 */ /* 0x000fe40000000a00 */
[----:B------:R-:W-:Y:S01]  /*b1a0*/  ISETP.GE.U32.AND P0, PT, R16, UR4, PT ;  /* 0x0000000410007c0c */ /* 0x000fe2000bf06070 */
[--C-:B------:R-:W-:Y:S01]  /*b1b0*/  IMAD.IADD R17, R17, 0x1, R3.reuse ;  /* 0x0000000111117824 */ /* 0x100fe200078e0203 */
[----:B------:R-:W-:-:S04]  /*b1c0*/  PRMT R3, RZ, 0x7610, R3 ;  /* 0x00007610ff037816 */ /* 0x000fc80000000003 */
[----:B------:R-:W-:-:S13]  /*b1d0*/  ISETP.GE.U32.AND.EX P0, PT, R17, UR5, PT, P0 ;  /* 0x0000000511007c0c */ /* 0x000fda000bf06100 */
[----:B------:R-:W-:Y:S05]  /*b1e0*/  @P0 BRA `(.L_x_249) ;  /* 0x0000000400640947 */ /* 0x000fea0003800000 */
[----:B01--4-:R-:W0:Y:S01]  /*b1f0*/  S2R R12, SR_CTAID.X ;  /* 0x00000000000c7919 */ /* 0x013e220000002500 */
[----:B---3--:R-:W1:Y:S01]  /*b200*/  LDC.64 R10, c[0x0][0x628] ;  /* 0x00018a00ff0a7b82 */ /* 0x008e620000000a00 */
[----:B------:R-:W-:Y:S01]  /*b210*/  ULDC UR4, c[0x0][0x150] ;  /* 0x0000540000047ab9 */ /* 0x000fe20000000800 */
[----:B------:R-:W-:Y:S01]  /*b220*/  IMAD.MOV.U32 R8, RZ, RZ, R16 ;  /* 0x000000ffff087224 */ /* 0x000fe200078e0010 */
[----:B------:R-:W2:Y:S01]  /*b230*/  S2R R24, SR_CTAID.Y ;  /* 0x0000000000187919 */ /* 0x000ea20000002600 */
[----:B------:R-:W-:-:S04]  /*b240*/  IMAD.MOV.U32 R9, RZ, RZ, R17 ;  /* 0x000000ffff097224 */ /* 0x000fc800078e0011 */
[----:B------:R-:W3:Y:S08]  /*b250*/  LDC R21, c[0x0][0x144] ;  /* 0x00005100ff157b82 */ /* 0x000ef00000000800 */
[----:B------:R-:W4:Y:S08]  /*b260*/  LDC R0, c[0x0][0x630] ;  /* 0x00018c00ff007b82 */ /* 0x000f300000000800 */
[----:B------:R-:W2:Y:S01]  /*b270*/  LDC.64 R14, c[0x0][0x620] ;  /* 0x00018800ff0e7b82 */ /* 0x000ea20000000a00 */
[----:B-1----:R-:W-:-:S04]  /*b280*/  ISETP.NE.U32.AND P0, PT, R10, RZ, PT ;  /* 0x000000ff0a00720c */ /* 0x002fc80003f05070 */
[----:B------:R-:W-:Y:S02]  /*b290*/  ISETP.NE.AND.EX P0, PT, R11, RZ, PT, P0 ;  /* 0x000000ff0b00720c */ /* 0x000fe40003f05300 */
[----:B0-----:R-:W-:-:S05]  /*b2a0*/  I2FP.F32.U32 R3, R12 ;  /* 0x0000000c00037245 */ /* 0x001fca0000201000 */
[----:B------:R-:W-:-:S04]  /*b2b0*/  FMUL R3, R3, UR4 ;  /* 0x0000000403037c20 */ /* 0x000fc80008400000 */
[----:B------:R0:W1:Y:S02]  /*b2c0*/  F2I.U32.TRUNC.NTZ R20, R3 ;  /* 0x0000000300147305 */ /* 0x000064000020f000 */
[----:B---34-:R-:W-:Y:S05]  /*b2d0*/  @!P0 BRA `(.L_x_250) ;  /* 0x0000000000288947 */ /* 0x018fea0003800000 */
[----:B0-----:R-:W0:Y:S02]  /*b2e0*/  LDC R3, c[0x0][0x634] ;  /* 0x00018d00ff037b82 */ /* 0x001e240000000800 */
        /* <DEDUP_REMOVED lines=9> */
.L_x_250:
[----:B------:R-:W3:Y:S01]  /*b380*/  LDC.64 R28, c[0x0][0x640] ;  /* 0x00019000ff1c7b82 */ /* 0x000ee20000000a00 */
[-CC-:B------:R-:W-:Y:S01]  /*b390*/  SHF.R.U64 R23, R8, R0.reuse, R9.reuse ;  /* 0x0000000008177219 */ /* 0x180fe20000001209 */
[----:B-1----:R-:W-:Y:S01]  /*b3a0*/  IMAD.MOV R20, RZ, RZ, -R20 ;  /* 0x000000ffff147224 */ /* 0x002fe200078e0a14 */
[----:B------:R-:W-:Y:S01]  /*b3b0*/  SHF.R.U32.HI R0, RZ, R0, R9 ;  /* 0x00000000ff007219 */ /* 0x000fe20000011609 */
[----:B------:R-:W-:Y:S01]  /*b3c0*/  ULDC UR4, c[0x0][0x154] ;  /* 0x0000550000047ab9 */ /* 0x000fe20000000800 */
[----:B0-----:R-:W-:Y:S01]  /*b3d0*/  IADD3 R3, P0, RZ, -R23, RZ ;  /* 0x80000017ff037210 */ /* 0x001fe20007f1e0ff */
[----:B------:R-:W-:Y:S02]  /*b3e0*/  IMAD R21, R21, R20, R12 ;  /* 0x0000001415157224 */ /* 0x000fe400078e020c */
[----:B------:R-:W0:Y:S01]  /*b3f0*/  LDC R6, c[0x0][0x618] ;  /* 0x00018600ff067b82 */ /* 0x000e220000000800 */
[----:B------:R-:W-:Y:S02]  /*b400*/  IMAD.MOV.U32 R7, RZ, RZ, 0x1 ;  /* 0x00000001ff077424 */ /* 0x000fe400078e00ff */
[----:B------:R-:W-:-:S04]  /*b410*/  IMAD.X R5, RZ, RZ, ~R0, P0 ;  /* 0x000000ffff057224 */ /* 0x000fc800000e0e00 */
[-C--:B--2---:R-:W-:Y:S01]  /*b420*/  IMAD R0, R5, R14.reuse, RZ ;  /* 0x0000000e05007224 */ /* 0x084fe200078e02ff */
[----:B------:R-:W1:Y:S01]  /*b430*/  LDC R8, c[0x0][0x608] ;  /* 0x00018200ff087b82 */ /* 0x000e620000000800 */
[----:B------:R-:W-:-:S04]  /*b440*/  IMAD.WIDE.U32 R4, R3, R14, R16 ;  /* 0x0000000e03047225 */ /* 0x000fc800078e0010 */
[----:B------:R-:W-:Y:S01]  /*b450*/  IMAD R3, R3, R15, R0 ;  /* 0x0000000f03037224 */ /* 0x000fe200078e0200 */
[----:B------:R-:W-:Y:S02]  /*b460*/  I2FP.F32.U32 R0, R24 ;  /* 0x0000001800007245 */ /* 0x000fe40000201000 */
[----:B------:R-:W2:Y:S01]  /*b470*/  LDC R26, c[0x0][0x658] ;  /* 0x00019600ff1a7b82 */ /* 0x000ea20000000800 */
[----:B------:R-:W-:Y:S01]  /*b480*/  IMAD.IADD R3, R5, 0x1, R3 ;  /* 0x0000000105037824 */ /* 0x000fe200078e0203 */
[----:B---3--:R-:W-:Y:S01]  /*b490*/  ISETP.NE.U32.AND P0, PT, R28, RZ, PT ;  /* 0x000000ff1c00720c */ /* 0x008fe20003f05070 */
[----:B------:R-:W-:Y:S01]  /*b4a0*/  FMUL R0, R0, UR4 ;  /* 0x0000000400007c20 */ /* 0x000fe20008400000 */
[----:B------:R-:W-:Y:S02]  /*b4b0*/  IMAD.MOV.U32 R5, RZ, RZ, -0x1 ;  /* 0xffffffffff057424 */ /* 0x000fe400078e00ff */
[----:B------:R-:W-:Y:S01]  /*b4c0*/  ISETP.NE.AND.EX P0, PT, R29, RZ, PT, P0 ;  /* 0x000000ff1d00720c */ /* 0x000fe20003f05300 */
[----:B------:R3:W4:Y:S01]  /*b4d0*/  F2I.U32.TRUNC.NTZ R13, R0 ;  /* 0x00000000000d7305 */ /* 0x000722000020f000 */
[----:B------:R-:W3:Y:S01]  /*b4e0*/  LDC R15, c[0x0][0x148] ;  /* 0x00005200ff0f7b82 */ /* 0x000ee20000000800 */
[----:B0-----:R-:W-:-:S02]  /*b4f0*/  SHF.R.U64 R12, R4, R6, R3 ;  /* 0x00000006040c7219 */ /* 0x001fc40000001203 */
[----:B------:R-:W-:-:S05]  /*b500*/  SHF.R.U32.HI R3, RZ, R6, R3 ;  /* 0x00000006ff037219 */ /* 0x000fca0000011603 */
[----:B------:R-:W0:Y:S01]  /*b510*/  LDC R20, c[0x0][0x600] ;  /* 0x00018000ff147b82 */ /* 0x000e220000000800 */
[-CC-:B-1----:R-:W-:Y:S02]  /*b520*/  SHF.R.U64 R10, R12, R8.reuse, R3.reuse ;  /* 0x000000080c0a7219 */ /* 0x182fe40000001203 */
[----:B------:R-:W-:-:S05]  /*b530*/  SHF.R.U32.HI R3, RZ, R8, R3 ;  /* 0x00000008ff037219 */ /* 0x000fca0000011603 */
[----:B------:R-:W1:Y:S01]  /*b540*/  LDC R27, c[0x0][0x648] ;  /* 0x00019200ff1b7b82 */ /* 0x000e620000000800 */
[-C--:B--2---:R-:W-:Y:S02]  /*b550*/  SHF.L.U32 R4, R5, R26.reuse, RZ ;  /* 0x0000001a05047219 */ /* 0x084fe400000006ff */
[-CC-:B------:R-:W-:Y:S02]  /*b560*/  SHF.R.U64 R14, R10, R26.reuse, R3.reuse ;  /* 0x0000001a0a0e7219 */ /* 0x180fe40000001203 */
[----:B------:R-:W-:Y:S02]  /*b570*/  SHF.R.U32.HI R5, RZ, R26, R3 ;  /* 0x0000001aff057219 */ /* 0x000fe40000011603 */
[----:B------:R-:W-:Y:S01]  /*b580*/  LOP3.LUT R25, RZ, R4, RZ, 0x33, !PT ;  /* 0x00000004ff197212 */ /* 0x000fe200078e33ff */
[----:B------:R-:W2:Y:S01]  /*b590*/  LDC R30, c[0x0][0x638] ;  /* 0x00018e00ff1e7b82 */ /* 0x000ea20000000800 */
[----:B------:R-:W-:Y:S01]  /*b5a0*/  SHF.L.U32 R26, R7, R26, RZ ;  /* 0x0000001a071a7219 */ /* 0x000fe200000006ff */
[----:B------:R-:W-:-:S06]  /*b5b0*/  IMAD.MOV.U32 R4, RZ, RZ, R14 ;  /* 0x000000ffff047224 */ /* 0x000fcc00078e000e */
[----:B------:R-:W0:Y:S01]  /*b5c0*/  LDC R31, c[0x0][0x610] ;  /* 0x00018400ff1f7b82 */ /* 0x000e220000000800 */
[----:B----4-:R-:W-:Y:S05]  /*b5d0*/  @!P0 BRA `(.L_x_251) ;  /* 0x0000000000288947 */ /* 0x010fea0003800000 */
[----:B------:R-:W4:Y:S02]  /*b5e0*/  LDC R3, c[0x0][0x64c] ;  /* 0x00019300ff037b82 */ /* 0x000f240000000800 */
[----:B----4-:R-:W-:-:S05]  /*b5f0*/  IADD3 R3, P0, R14, R3, RZ ;  /* 0x000000030e037210 */ /* 0x010fca0007f1e0ff */
        /* <DEDUP_REMOVED lines=8> */
.L_x_251:
[----:B------:R-:W-:Y:S01]  /*b680*/  ISETP.NE.AND P0, PT, R2, 0x1, PT ;  /* 0x000000010200780c */ /* 0x000fe20003f05270 */
[----:B0-----:R-:W-:Y:S01]  /*b690*/  VIADD R7, R20, 0xffffffff ;  /* 0xffffffff14077836 */ /* 0x001fe20000000000 */
[----:B-1-3--:R-:W-:Y:S01]  /*b6a0*/  SHF.R.U64 R0, R4, R27, R5 ;  /* 0x0000001b04007219 */ /* 0x00afe20000001205 */
[----:B------:R-:W-:Y:S01]  /*b6b0*/  IMAD.MOV R13, RZ, RZ, -R13 ;  /* 0x000000ffff0d7224 */ /* 0x000fe200078e0a0d */
[----:B------:R-:W-:Y:S01]  /*b6c0*/  LOP3.LUT R5, R10, R25, RZ, 0xc0, !PT ;  /* 0x000000190a057212 */ /* 0x000fe200078ec0ff */
[----:B------:R-:W-:Y:S01]  /*b6d0*/  IMAD.MOV.U32 R4, RZ, RZ, 0x1 ;  /* 0x00000001ff047424 */ /* 0x000fe200078e00ff */
[----:B------:R-:W-:Y:S01]  /*b6e0*/  LOP3.LUT R12, R12, R7, RZ, 0xc0, !PT ;  /* 0x000000070c0c7212 */ /* 0x000fe200078ec0ff */
[----:B------:R-:W-:Y:S02]  /*b6f0*/  IMAD.MOV R3, RZ, RZ, -R0 ;  /* 0x000000ffff037224 */ /* 0x000fe400078e0a00 */
[----:B------:R-:W-:Y:S02]  /*b700*/  IMAD R0, R26, R0, R5 ;  /* 0x000000001a007224 */ /* 0x000fe400078e0205 */
[----:B--2---:R-:W-:-:S02]  /*b710*/  IMAD R3, R3, R30, R14 ;  /* 0x0000001e03037224 */ /* 0x004fc400078e020e */
[----:B------:R-:W-:Y:S02]  /*b720*/  @P0 IMAD R21, R15, R13, R24 ;  /* 0x0000000d0f150224 */ /* 0x000fe400078e0218 */
[----:B------:R-:W-:Y:S01]  /*b730*/  IMAD R5, R3, R20, R12 ;  /* 0x0000001403057224 */ /* 0x000fe200078e020c */
[----:B------:R-:W-:Y:S01]  /*b740*/  PRMT R3, R4, 0x7610, R3 ;  /* 0x0000761004037816 */ /* 0x000fe20000000003 */
[----:B------:R-:W-:-:S05]  /*b750*/  IMAD R0, R0, R31, R21 ;  /* 0x0000001f00007224 */ /* 0x000fca00078e0215 */
[----:B------:R-:W-:Y:S02]  /*b760*/  SEL R138, R5, R0, !P0 ;  /* 0x00000000058a7207 */ /* 0x000fe40004000000 */
[----:B------:R-:W-:-:S07]  /*b770*/  SEL R0, R0, R5, !P0 ;  /* 0x0000000500007207 */ /* 0x000fce0004000000 */
.L_x_249:
[----:B------:R-:W-:Y:S01]  /*b780*/  LOP3.LUT P0, RZ, R3, 0xff, RZ, 0xc0, !PT ;  /* 0x000000ff03ff7812 */ /* 0x000fe2000780c0ff */
[----:B------:R-:W-:-:S12]  /*b790*/  IMAD.MOV.U32 R139, RZ, RZ, R0 ;  /* 0x000000ffff8b7224 */ /* 0x000fd800078e0000 */
[----:B------:R-:W-:Y:S05]  /*b7a0*/  @P0 BRA `(.L_x_252) ;  /* 0xffffff5400e00947 */ /* 0x000fea000383ffff */
[----:B------:R-:W-:Y:S05]  /*b7b0*/  EXIT ;  /* 0x000000000000794d */ /* 0x000fea0003800000 */
.L_x_3:
[----:B0-----:R-:W-:Y:S01]  /*b7c0*/  ULDC.64 UR4, c[0x0][0x650] ;  /* 0x0001940000047ab9 */ /* 0x001fe20000000a00 */
        /* <DEDUP_REMOVED lines=25> */
.L_x_254:
[--C-:B------:R-:W-:Y:S01]  /*b960*/  SHF.R.U64 R12, R10, R14, R11.reuse ;  /* 0x0000000e0a0c7219 */ /* 0x100fe2000000120b */
[----:B------:R-:W0:Y:S01]  /*b970*/  LDC R22, c[0x0][0x618] ;  /* 0x00018600ff167b82 */ /* 0x000e220000000800 */
[----:B------:R-:W-:Y:S01]  /*b980*/  I2FP.F32.U32 R6, R4 ;  /* 0x0000000400067245 */ /* 0x000fe20000201000 */
[----:B------:R-:W-:Y:S01]  /*b990*/  ULDC UR4, c[0x0][0x150] ;  /* 0x0000540000047ab9 */ /* 0x000fe20000000800 */
[----:B------:R-:W-:Y:S02]  /*b9a0*/  SHF.R.U32.HI R5, RZ, R14, R11 ;  /* 0x0000000eff057219 */ /* 0x000fe4000001160b */
[----:B------:R-:W-:Y:S01]  /*b9b0*/  IADD3 R9, P0, RZ, -R12, RZ ;  /* 0x8000000cff097210 */ /* 0x000fe20007f1e0ff */
[----:B------:R-:W-:Y:S01]  /*b9c0*/  FMUL R11, R6, UR4 ;  /* 0x00000004060b7c20 */ /* 0x000fe20008400000 */
[----:B------:R-:W-:Y:S01]  /*b9d0*/  ULDC UR4, c[0x0][0x154] ;  /* 0x0000550000047ab9 */ /* 0x000fe20000000800 */
[----:B------:R-:W1:Y:S02]  /*b9e0*/  LDC.64 R24, c[0x0][0x640] ;  /* 0x00019000ff187b82 */ /* 0x000e640000000a00 */
[----:B------:R-:W-:-:S02]  /*b9f0*/  IMAD.X R5, RZ, RZ, ~R5, P0 ;  /* 0x000000ffff057224 */ /* 0x000fc400000e0e05 */
[----:B------:R-:W2:Y:S01]  /*ba00*/  F2I.U32.TRUNC.NTZ R11, R11 ;  /* 0x0000000b000b7305 */ /* 0x000ea2000020f000 */
[----:B------:R-:W-:-:S03]  /*ba10*/  IMAD.WIDE.U32 R6, R9, R20, R16 ;  /* 0x0000001409067225 */ /* 0x000fc600078e0010 */
[----:B------:R-:W3:Y:S01]  /*ba20*/  LDC R13, c[0x0][0x144] ;  /* 0x00005100ff0d7b82 */ /* 0x000ee20000000800 */
[----:B------:R-:W-:-:S04]  /*ba30*/  IMAD R8, R5, R20, RZ ;  /* 0x0000001405087224 */ /* 0x000fc800078e02ff */
[----:B------:R-:W-:Y:S02]  /*ba40*/  IMAD R5, R9, R21, R8 ;  /* 0x0000001509057224 */ /* 0x000fe400078e0208 */
[----:B------:R-:W-:Y:S01]  /*ba50*/  IMAD.MOV.U32 R8, RZ, RZ, -0x1 ;  /* 0xffffffffff087424 */ /* 0x000fe200078e00ff */
[----:B------:R-:W4:Y:S01]  /*ba60*/  LDC R14, c[0x0][0x608] ;  /* 0x00018200ff0e7b82 */ /* 0x000f220000000800 */
[----:B------:R-:W-:Y:S01]  /*ba70*/  IMAD.IADD R5, R7, 0x1, R5 ;  /* 0x0000000107057824 */ /* 0x000fe200078e0205 */
[----:B------:R-:W-:-:S04]  /*ba80*/  I2FP.F32.U32 R7, R3 ;  /* 0x0000000300077245 */ /* 0x000fc80000201000 */
[-C--:B0-----:R-:W-:Y:S01]  /*ba90*/  SHF.R.U64 R10, R6, R22.reuse, R5 ;  /* 0x00000016060a7219 */ /* 0x081fe20000001205 */
[----:B--2---:R-:W-:Y:S01]  /*baa0*/  IMAD.MOV R6, RZ, RZ, -R11 ;  /* 0x000000ffff067224 */ /* 0x004fe200078e0a0b */
[----:B------:R-:W0:Y:S01]  /*bab0*/  LDC R9, c[0x0][0x658] ;  /* 0x00019600ff097b82 */ /* 0x000e220000000800 */
[----:B-1----:R-:W-:Y:S01]  /*bac0*/  ISETP.NE.U32.AND P0, PT, R24, RZ, PT ;  /* 0x000000ff1800720c */ /* 0x002fe20003f05070 */
[----:B------:R-:W-:Y:S01]  /*bad0*/  FMUL R7, R7, UR4 ;  /* 0x0000000407077c20 */ /* 0x000fe20008400000 */
[----:B------:R-:W-:Y:S02]  /*bae0*/  SHF.R.U32.HI R5, RZ, R22, R5 ;  /* 0x00000016ff057219 */ /* 0x000fe40000011605 */
[----:B------:R-:W-:-:S03]  /*baf0*/  ISETP.NE.AND.EX P0, PT, R25, RZ, PT, P0 ;  /* 0x000000ff1900720c */ /* 0x000fc60003f05300 */
[----:B------:R-:W1:Y:S01]  /*bb00*/  LDC R20, c[0x0][0x148] ;  /* 0x00005200ff147b82 */ /* 0x000e620000000800 */
[----:B---3--:R-:W-:Y:S02]  /*bb10*/  IMAD R23, R13, R6, R4 ;  /* 0x000000060d177224 */ /* 0x008fe400078e0204 */
[----:B------:R-:W-:-:S05]  /*bb20*/  IMAD.MOV.U32 R6, RZ, RZ, 0x1 ;  /* 0x00000001ff067424 */ /* 0x000fca00078e00ff */
[----:B------:R-:W2:Y:S01]  /*bb30*/  LDC R21, c[0x0][0x600] ;  /* 0x00018000ff157b82 */ /* 0x000ea20000000800 */
[-CC-:B----4-:R-:W-:Y:S02]  /*bb40*/  SHF.R.U64 R13, R10, R14.reuse, R5.reuse ;  /* 0x0000000e0a0d7219 */ /* 0x190fe40000001205 */
[----:B------:R-:W-:Y:S02]  /*bb50*/  SHF.R.U32.HI R4, RZ, R14, R5 ;  /* 0x0000000eff047219 */ /* 0x000fe40000011605 */
[----:B------:R3:W4:Y:S03]  /*bb60*/  F2I.U32.TRUNC.NTZ R14, R7 ;  /* 0x00000007000e7305 */ /* 0x000726000020f000 */
[----:B------:R-:W1:Y:S01]  /*bb70*/  LDC R26, c[0x0][0x648] ;  /* 0x00019200ff1a7b82 */ /* 0x000e620000000800 */
[-C--:B0-----:R-:W-:Y:S02]  /*bb80*/  SHF.R.U64 R15, R13, R9.reuse, R4 ;  /* 0x000000090d0f7219 */ /* 0x081fe40000001204 */
[----:B------:R-:W-:-:S02]  /*bb90*/  SHF.L.U32 R8, R8, R9, RZ ;  /* 0x0000000908087219 */ /* 0x000fc400000006ff */
[-C--:B------:R-:W-:Y:S01]  /*bba0*/  SHF.R.U32.HI R5, RZ, R9.reuse, R4 ;  /* 0x00000009ff057219 */ /* 0x080fe20000011604 */
[----:B------:R-:W-:Y:S01]  /*bbb0*/  IMAD.MOV.U32 R4, RZ, RZ, R15 ;  /* 0x000000ffff047224 */ /* 0x000fe200078e000f */
[----:B------:R-:W-:Y:S01]  /*bbc0*/  SHF.L.U32 R22, R6, R9, RZ ;  /* 0x0000000906167219 */ /* 0x000fe200000006ff */
[----:B------:R-:W0:Y:S01]  /*bbd0*/  LDC R27, c[0x0][0x638] ;  /* 0x00018e00ff1b7b82 */ /* 0x000e220000000800 */
[----:B------:R-:W-:-:S07]  /*bbe0*/  LOP3.LUT R28, RZ, R8, RZ, 0x33, !PT ;  /* 0x00000008ff1c7212 */ /* 0x000fce00078e33ff */
        /* <DEDUP_REMOVED lines=12> */
.L_x_255:
[----:B------:R-:W-:Y:S01]  /*bcb0*/  ISETP.NE.AND P0, PT, R2, 0x1, PT ;  /* 0x000000010200780c */ /* 0x000fe20003f05270 */
[----:B--2---:R-:W-:Y:S01]  /*bcc0*/  VIADD R7, R21, 0xffffffff ;  /* 0xffffffff15077836 */ /* 0x004fe20000000000 */
[----:B-1----:R-:W-:Y:S01]  /*bcd0*/  SHF.R.U64 R5, R4, R26, R5 ;  /* 0x0000001a04057219 */ /* 0x002fe20000001205 */
[----:B------:R-:W-:Y:S01]  /*bce0*/  IMAD.MOV R14, RZ, RZ, -R14 ;  /* 0x000000ffff0e7224 */ /* 0x000fe200078e0a0e */
[----:B------:R-:W-:Y:S01]  /*bcf0*/  LOP3.LUT R4, R13, R28, RZ, 0xc0, !PT ;  /* 0x0000001c0d047212 */ /* 0x000fe200078ec0ff */
[----:B------:R-:W-:Y:S01]  /*bd00*/  IMAD.MOV.U32 R8, RZ, RZ, R12 ;  /* 0x000000ffff087224 */ /* 0x000fe200078e000c */
[----:B------:R-:W-:Y:S01]  /*bd10*/  LOP3.LUT R10, R10, R7, RZ, 0xc0, !PT ;  /* 0x000000070a0a7212 */ /* 0x000fe200078ec0ff */
[----:B------:R-:W-:Y:S02]  /*bd20*/  IMAD.MOV R6, RZ, RZ, -R5 ;  /* 0x000000ffff067224 */ /* 0x000fe400078e0a05 */
[----:B------:R-:W-:-:S04]  /*bd30*/  IMAD R4, R22, R5, R4 ;  /* 0x0000000516047224 */ /* 0x000fc800078e0204 */
[----:B------:R-:W-:Y:S02]  /*bd40*/  @P0 IMAD R23, R20, R14, R3 ;  /* 0x0000000e14170224 */ /* 0x000fe400078e0203 */
[----:B0-----:R-:W-:Y:S02]  /*bd50*/  IMAD R3, R6, R27, R15 ;  /* 0x0000001b06037224 */ /* 0x001fe400078e020f */
[----:B------:R-:W-:Y:S02]  /*bd60*/  IMAD R7, R4, R29, R23 ;  /* 0x0000001d04077224 */ /* 0x000fe400078e0217 */
[----:B------:R-:W-:Y:S02]  /*bd70*/  IMAD R4, R3, R21, R10 ;  /* 0x0000001503047224 */ /* 0x000fe400078e020a */
[----:B------:R-:W-:-:S03]  /*bd80*/  IMAD.MOV.U32 R6, RZ, RZ, 0x1 ;  /* 0x00000001ff067424 */ /* 0x000fc600078e00ff */
[----:B------:R-:W-:Y:S02]  /*bd90*/  SEL R9, R4, R7, !P0 ;  /* 0x0000000704097207 */ /* 0x000fe40004000000 */
[----:B------:R-:W-:-:S07]  /*bda0*/  SEL R7, R7, R4, !P0 ;  /* 0x0000000407077207 */ /* 0x000fce0004000000 */
.L_x_253:
[----:B------:R-:W-:-:S08]  /*bdb0*/  NOP ;  /* 0x0000000000007918 */ /* 0x000fd00000000000 */
[----:B------:R-:W0:-:S00]  /*bdc0*/  USETMAXREG.DEALLOC.CTAPOOL 0x28 ;  /* 0x00000028000079c8 */ /* 0x000e0000080e0500 */
[----:B0-----:R-:W-:-:S13]  /*bdd0*/  ISETP.NE.AND P0, PT, R0, RZ, PT ;  /* 0x000000ff0000720c */ /* 0x001fda0003f05270 */
[----:B------:R-:W-:Y:S05]  /*bde0*/  @P0 EXIT ;  /* 0x000000000000094d */ /* 0x000fea0003800000 */
[----:B------:R-:W-:Y:S01]  /*bdf0*/  LOP3.LUT P0, RZ, R6, 0xff, RZ, 0xc0, !PT ;  /* 0x000000ff06ff7812 */ /* 0x000fe2000780c0ff */
[----:B------:R-:W-:Y:S02]  /*be00*/  IMAD.MOV.U32 R3, RZ, RZ, 0x1 ;  /* 0x00000001ff037424 */ /* 0x000fe400078e00ff */
[----:B------:R-:W-:-:S10]  /*be10*/  IMAD.MOV.U32 R0, RZ, RZ, RZ ;  /* 0x000000ffff007224 */ /* 0x000fd400078e00ff */
[----:B------:R-:W-:Y:S05]  /*be20*/  @!P0 BRA `(.L_x_256) ;  /* 0x0000000c00348947 */ /* 0x000fea0003800000 */
[----:B------:R-:W0:Y:S01]  /*be30*/  LDC R0, c[0x0][0x28c] ;  /* 0x0000a300ff007b82 */ /* 0x000e220000000800 */
[----:B------:R-:W-:Y:S01]  /*be40*/  ULDC UR5, c[0x0][0x600] ;  /* 0x0001800000057ab9 */ /* 0x000fe20000000800 */
[----:B------:R-:W-:Y:S01]  /*be50*/  ULDC UR4, c[0x0][0xc] ;  /* 0x0000030000047ab9 */ /* 0x000fe20000000800 */
[----:B------:R-:W-:Y:S01]  /*be60*/  UIADD3 UR16, UR5, -0x1, URZ ;  /* 0xffffffff05107890 */ /* 0x000fe2000fffe03f */
[C---:B------:R-:W-:Y:S01]  /*be70*/  LOP3.LUT P2, RZ, R18.reuse, 0x7f, RZ, 0xc0, !PT ;  /* 0x0000007f12ff7812 */ /* 0x040fe2000784c0ff */
[----:B------:R-:W-:Y:S01]  /*be80*/  ULDC UR6, c[0x0][0x658] ;  /* 0x0001960000067ab9 */ /* 0x000fe20000000800 */
[----:B------:R-:W-:Y:S01]  /*be90*/  ULDC UR5, c[0x0][0x10] ;  /* 0x0000040000057ab9 */ /* 0x000fe20000000800 */
[----:B------:R-:W-:Y:S01]  /*bea0*/  UMOV UR7, 0xffffffff ;  /* 0xffffffff00077882 */ /* 0x000fe20000000000 */
[----:B------:R-:W-:Y:S01]  /*beb0*/  UMOV UR8, 0x1 ;  /* 0x0000000100087882 */ /* 0x000fe20000000000 */
[----:B------:R-:W-:Y:S01]  /*bec0*/  UIMAD.WIDE.U32 UR4, UR4, UR5, URZ ;  /* 0x00000005040472a5 */ /* 0x000fe2000f8e003f */
[----:B------:R-:W-:Y:S01]  /*bed0*/  LOP3.LUT P0, RZ, R18, 0x1f, RZ, 0xc0, !PT ;  /* 0x0000001f12ff7812 */ /* 0x000fe2000780c0ff */
[----:B------:R-:W-:Y:S01]  /*bee0*/  USHF.L.U32 UR7, UR7, UR6, URZ ;  /* 0x0000000607077299 */ /* 0x000fe2000800063f */
[----:B------:R-:W-:Y:S01]  /*bef0*/  BSSY B0, `(.L_x_256) ;  /* 0x00000c0000007945 */ /* 0x000fe20003800000 */
[----:B------:R-:W-:Y:S01]  /*bf00*/  USHF.L.U32 UR18, UR8, UR6, URZ ;  /* 0x0000000608127299 */ /* 0x000fe2000800063f */
[----:B------:R-:W-:Y:S01]  /*bf10*/  IMAD.MOV.U32 R11, RZ, RZ, 0x1 ;  /* 0x00000001ff0b7424 */ /* 0x000fe200078e00ff */
[----:B------:R-:W-:Y:S01]  /*bf20*/  LOP3.LUT R18, R19, 0x2, RZ, 0xfc, !PT ;  /* 0x0000000213127812 */ /* 0x000fe200078efcff */
[----:B------:R-:W-:Y:S01]  /*bf30*/  ULDC UR6, c[0x0][0x14] ;  /* 0x0000050000067ab9 */ /* 0x000fe20000000800 */
[----:B------:R-:W-:Y:S01]  /*bf40*/  PLOP3.LUT P0, PT, P0, P2, PT, 0x8a, 0x0 ;  /* 0x000000000000781c */ /* 0x000fe20000705172 */
[----:B------:R-:W-:-:S02]  /*bf50*/  UIMAD.WIDE.U32 UR20, UR4, UR6, URZ ;  /* 0x00000006041472a5 */ /* 0x000fc4000f8e003f */
[----:B------:R-:W-:Y:S02]  /*bf60*/  UIMAD UR13, UR5, UR6, URZ ;  /* 0x00000006050d72a4 */ /* 0x000fe4000f8e023f */
[----:B------:R-:W-:Y:S01]  /*bf70*/  ULOP3.LUT UR17, URZ, UR7, URZ, 0x33, !UPT ;  /* 0x000000073f117292 */ /* 0x000fe2000f8e333f */
[----:B0-----:R-:W-:Y:S01]  /*bf80*/  VIADD R0, R0, 0x3f ;  /* 0x0000003f00007836 */ /* 0x001fe20000000000 */
[----:B------:R-:W-:Y:S01]  /*bf90*/  UIADD3 UR13, UR21, UR13, URZ ;  /* 0x0000000d150d7290 */ /* 0x000fe2000fffe03f */
[----:B------:R-:W-:-:S03]  /*bfa0*/  ULDC.64 UR22, c[0x0][0x198] ;  /* 0x0000660000167ab9 */ /* 0x000fc60000000a00 */
[----:B------:R-:W-:-:S04]  /*bfb0*/  SHF.R.S32.HI R3, RZ, 0x1f, R0 ;  /* 0x0000001fff037819 */ /* 0x000fc80000011400 */
[----:B------:R-:W-:Y:S01]  /*bfc0*/  LEA.HI R3, R3, R0, RZ, 0x6 ;  /* 0x0000000003037211 */ /* 0x000fe200078f30ff */
[----:B------:R-:W-:-:S03]  /*bfd0*/  IMAD.MOV.U32 R0, RZ, RZ, RZ ;  /* 0x000000ffff007224 */ /* 0x000fc600078e00ff */
[----:B------:R-:W-:Y:S01]  /*bfe0*/  SHF.R.S32.HI R13, RZ, 0x6, R3 ;  /* 0x00000006ff0d7819 */ /* 0x000fe20000011403 */
[----:B------:R-:W-:-:S04]  /*bff0*/  IMAD.MOV.U32 R3, RZ, RZ, 0x1 ;  /* 0x00000001ff037424 */ /* 0x000fc800078e00ff */
[----:B------:R-:W-:-:S07]  /*c000*/  VIADD R10, R13, 0x1 ;  /* 0x000000010d0a7836 */ /* 0x000fce0000000000 */
.L_x_268:
[----:B------:R-:W-:-:S03]  /*c010*/  UMOV UR4, 0xffffffff ;  /* 0xffffffff00047882 */ /* 0x000fc60000000000 */
[----:B------:R-:W-:Y:S05]  /*c020*/  BRA.DIV UR4, `(.L_x_257) ;  /* 0x0000000e04a07947 */ /* 0x000fea000b800000 */
[----:B------:R-:W-:-:S13]  /*c030*/  ELECT P6, URZ, PT ;  /* 0x00000000003f782f */ /* 0x000fda00038c0000 */
.L_x_279:
[----:B------:R-:W0:Y:S01]  /*c040*/  LDC R4, c[0x0][0x28c] ;  /* 0x0000a300ff047b82 */ /* 0x000e220000000800 */
[----:B------:R-:W-:Y:S01]  /*c050*/  BSSY B1, `(.L_x_258) ;  /* 0x0000037000017945 */ /* 0x000fe20003800000 */
[----:B0-----:R-:W-:-:S13]  /*c060*/  ISETP.LT.OR P6, PT, R4, 0x1, !P6 ;  /* 0x000000010400780c */ /* 0x001fda00077c1670 */
[----:B------:R-:W-:Y:S05]  /*c070*/  @P6 BRA `(.L_x_259) ;  /* 0x0000000000d06947 */ /* 0x000fea0003800000 */
[----:B------:R-:W-:Y:S02]  /*c080*/  IMAD R14, R9, 0x70, RZ ;  /* 0x00000070090e7824 */ /* 0x000fe400078e02ff */
[----:B------:R-:W-:Y:S02]  /*c090*/  IMAD.SHL.U32 R15, R7, 0x100, RZ ;  /* 0x00000100070f7824 */ /* 0x000fe400078e00ff */
[----:B------:R-:W-:Y:S02]  /*c0a0*/  IMAD.MOV.U32 R20, RZ, RZ, RZ ;  /* 0x000000ffff147224 */ /* 0x000fe400078e00ff */
[----:B------:R-:W-:Y:S02]  /*c0b0*/  IMAD.MOV.U32 R4, RZ, RZ, R10 ;  /* 0x000000ffff047224 */ /* 0x000fe400078e000a */
[----:B------:R-:W-:Y:S02]  /*c0c0*/  IMAD.MOV.U32 R5, RZ, RZ, R3 ;  /* 0x000000ffff057224 */ /* 0x000fe400078e0003 */
[----:B------:R-:W-:-:S07]  /*c0d0*/  IMAD.MOV.U32 R6, RZ, RZ, R0 ;  /* 0x000000ffff067224 */ /* 0x000fce00078e0000 */
.L_x_263:
[----:B------:R-:W0:Y:S01]  /*c0e0*/  S2R R12, SR_CgaCtaId ;  /* 0x00000000000c7919 */ /* 0x000e220000008800 */
[----:B------:R-:W-:Y:S01]  /*c0f0*/  MOV R7, 0x400 ;  /* 0x0000040000077802 */ /* 0x000fe20000000f00 */
[----:B------:R-:W1:Y:S03]  /*c100*/  @!P2 LDC R9, c[0x0][0x500] ;  /* 0x00014000ff09ab82 */ /* 0x000e660000000800 */
[----:B0-----:R-:W-:Y:S02]  /*c110*/  LEA R21, R12, R7, 0x18 ;  /* 0x000000070c157211 */ /* 0x001fe400078ec0ff */
[----:B------:R-:W-:-:S03]  /*c120*/  SHF.L.U32 R7, R5, 0x1f, RZ ;  /* 0x0000001f05077819 */ /* 0x000fc600000006ff */
[----:B------:R-:W-:-:S04]  /*c130*/  IMAD R12, R6, 0x8, R21 ;  /* 0x00000008060c7824 */ /* 0x000fc800078e0215 */
[----:B------:R-:W0:Y:S02]  /*c140*/  SYNCS.PHASECHK.TRANS64.TRYWAIT P1, [R12+URZ+0x20], R7 ;  /* 0x000020070c0075a7 */ /* 0x000e24000802017f */
[----:B01----:R-:W-:Y:S05]  /*c150*/  @!P1 BRA `(.L_x_260) ;  /* 0x0000000c00749947 */ /* 0x003fea0003800000 */
.L_x_280:
[----:B0-----:R-:W-:Y:S01]  /*c160*/  PRMT R7, R18, 0x9910, RZ ;  /* 0x0000991012077816 */ /* 0x001fe200000000ff */
[----:B------:R0:W-:Y:S03]  /*c170*/  @!P2 SYNCS.ARRIVE.TRANS64 RZ, [R12+URZ], R9 ;  /* 0x000000090cffa9a7 */ /* 0x0001e6000800003f */
[----:B------:R-:W-:-:S13]  /*c180*/  ISETP.NE.AND P1, PT, R7, 0x2, PT ;  /* 0x000000020700780c */ /* 0x000fda0003f25270 */
[----:B0-----:R-:W-:Y:S05]  /*c190*/  @P1 BRA `(.L_x_261) ;  /* 0x0000000000041947 */ /* 0x001fea0003800000 */
[----:B------:R-:W-:Y:S01]  /*c1a0*/  BPT.TRAP 0x1 ;  /* 0x000000040000795c */ /* 0x000fe20000300000 */
.L_x_261:
[----:B------:R-:W-:Y:S05]  /*c1b0*/  @P0 BRA `(.L_x_262) ;  /* 0x0000000000040947 */ /* 0x000fea0003800000 */
[----:B------:R-:W-:Y:S01]  /*c1c0*/  BPT.TRAP 0x1 ;  /* 0x000000040000795c */ /* 0x000fe20000300000 */
.L_x_262:
[--C-:B------:R-:W-:Y:S01]  /*c1d0*/  IMAD R7, R6, 0x8000, R21.reuse ;  /* 0x0000800006077824 */ /* 0x100fe200078e0215 */
[----:B------:R-:W-:Y:S01]  /*c1e0*/  R2UR UR9, R12 ;  /* 0x000000000c0972ca */ /* 0x000fe200000e0000 */
[----:B------:R-:W-:Y:S01]  /*c1f0*/  IMAD R21, R6, 0x3800, R21 ;  /* 0x0000380006157824 */ /* 0x000fe200078e0215 */
[----:B------:R-:W-:Y:S01]  /*c200*/  UIADD3 UR4, UP0, UR22, 0xf0, URZ ;  /* 0x000000f016047890 */ /* 0x000fe2000ff1e03f */
[----:B------:R-:W-:Y:S01]  /*c210*/  VIADD R4, R4, 0xffffffff ;  /* 0xffffffff04047836 */ /* 0x000fe20000000000 */
[----:B------:R-:W-:Y:S01]  /*c220*/  R2UR UR5, R7 ;  /* 0x00000000070572ca */ /* 0x000fe200000e0000 */
[----:B------:R-:W-:Y:S01]  /*c230*/  UIADD3 UR24, UP1, UR22, 0x1f0, URZ ;  /* 0x000001f016187890 */ /* 0x000fe2000ff3e03f */
[----:B------:R-:W-:Y:S01]  /*c240*/  R2UR UR8, R21 ;  /* 0x00000000150872ca */ /* 0x000fe200000e0000 */
[----:B------:R-:W-:Y:S01]  /*c250*/  VIADD R6, R6, 0x1 ;  /* 0x0000000106067836 */ /* 0x000fe20000000000 */
[----:B------:R-:W-:Y:S01]  /*c260*/  R2UR UR11, R15 ;  /* 0x000000000f0b72ca */ /* 0x000fe200000e0000 */
[----:B------:R-:W-:Y:S01]  /*c270*/  UIADD3.X UR25, URZ, UR23, URZ, UP1, !UPT ;  /* 0x000000173f197290 */ /* 0x000fe20008ffe43f */
[----:B------:R-:W-:Y:S01]  /*c280*/  R2UR UR10, R20 ;  /* 0x00000000140a72ca */ /* 0x000fe200000e0000 */
[----:B------:R-:W-:Y:S01]  /*c290*/  UMOV UR6, 0x0 ;  /* 0x0000000000067882 */ /* 0x000fe20000000000 */
[----:B------:R-:W-:Y:S01]  /*c2a0*/  R2UR UR12, R8 ;  /* 0x00000000080c72ca */ /* 0x000fe200000e0000 */
[----:B------:R-:W-:Y:S01]  /*c2b0*/  UMOV UR7, 0x10000000 ;  /* 0x1000000000077882 */ /* 0x000fe20000000000 */
[----:B------:R-:W-:Y:S01]  /*c2c0*/  R2UR UR19, R14 ;  /* 0x000000000e1372ca */ /* 0x000fe200000e0000 */
[----:B------:R-:W-:Y:S01]  /*c2d0*/  VIADD R20, R20, 0x40 ;  /* 0x0000004014147836 */ /* 0x000fe20000000000 */
[----:B------:R-:W-:Y:S01]  /*c2e0*/  ISETP.GT.AND P3, PT, R4, 0x1, PT ;  /* 0x000000010400780c */ /* 0x000fe20003f64270 */
[----:B------:R-:W-:Y:S01]  /*c2f0*/  UIADD3 UR14, UR5, 0x100, URZ ;  /* 0x00000100050e7890 */ /* 0x000fe2000fffe03f */
[----:B------:R-:W-:Y:S01]  /*c300*/  ISETP.NE.AND P1, PT, R6, 0x4, PT ;  /* 0x000000040600780c */ /* 0x000fe20003f25270 */
[----:B------:R-:W-:-:S02]  /*c310*/  UIADD3.X UR5, URZ, UR23, URZ, UP0, !UPT ;  /* 0x000000173f057290 */ /* 0x000fc400087fe43f */
[----:B------:R-:W-:Y:S01]  /*c320*/  UIADD3 UR15, UR8, 0x20100, URZ ;  /* 0x00020100080f7890 */ /* 0x000fe2000fffe03f */
[----:B------:R-:W-:Y:S02]  /*c330*/  SEL R12, RZ, 0x1, P1 ;  /* 0x00000001ff0c7807 */ /* 0x000fe40000800000 */
[----:B------:R-:W-:Y:S01]  /*c340*/  UMOV UR8, UR14 ;  /* 0x0000000e00087c82 */ /* 0x000fe20008000000 */
[----:B------:R-:W-:Y:S02]  /*c350*/  SEL R6, R6, RZ, P1 ;  /* 0x000000ff06067207 */ /* 0x000fe40000800000 */
[----:B------:R-:W-:Y:S01]  /*c360*/  LOP3.LUT R5, R5, R12, RZ, 0x3c, !PT ;  /* 0x0000000c05057212 */ /* 0x000fe200078e3cff */
[----:B------:R0:W-:Y:S02]  /*c370*/  UTMALDG.3D [UR8], [UR4], desc[UR6] ;  /* 0x00000608040075b4 */ /* 0x0001e40008011000 */
[----:B0-----:R-:W-:Y:S01]  /*c380*/  UMOV UR8, UR15 ;  /* 0x0000000f00087c82 */ /* 0x001fe20008000000 */
[----:B------:R-:W-:-:S02]  /*c390*/  UMOV UR11, UR19 ;  /* 0x00000013000b7c82 */ /* 0x000fc40008000000 */
[----:B------:R0:W-:Y:S02]  /*c3a0*/  UTMALDG.3D [UR8], [UR24], desc[UR6] ;  /* 0x00000608180075b4 */ /* 0x0001e40008011000 */
[----:B0-----:R-:W-:Y:S05]  /*c3b0*/  @P3 BRA `(.L_x_263) ;  /* 0xfffffffc00483947 */ /* 0x001fea000383ffff */
.L_x_259:
[----:B------:R-:W-:Y:S05]  /*c3c0*/  BSYNC B1 ;  /* 0x0000000000017941 */ /* 0x000fea0003800000 */
.L_x_258:
[----:B------:R-:W-:Y:S01]  /*c3d0*/  LOP3.LUT P3, RZ, R11, 0xff, RZ, 0xc0, !PT ;  /* 0x000000ff0bff7812 */ /* 0x000fe2000786c0ff */
[----:B------:R-:W-:Y:S01]  /*c3e0*/  IMAD.IADD R0, R13, 0x1, R0 ;  /* 0x000000010d007824 */ /* 0x000fe200078e0200 */
[----:B------:R-:W-:Y:S01]  /*c3f0*/  IADD3 R16, P4, R16, UR20, RZ ;  /* 0x0000001410107c10 */ /* 0x000fe2000ff9e0ff */
[----:B------:R-:W-:Y:S01]  /*c400*/  ULDC.64 UR4, c[0x0][0x650] ;  /* 0x0001940000047ab9 */ /* 0x000fe20000000a00 */
[----:B------:R-:W-:Y:S01]  /*c410*/  BSSY B1, `(.L_x_264) ;  /* 0x000006b000017945 */ /* 0x000fe20003800000 */
[----:B------:R-:W-:Y:S01]  /*c420*/  IMAD.MOV.U32 R7, RZ, RZ, -0x1 ;  /* 0xffffffffff077424 */ /* 0x000fe200078e00ff */
[----:B------:R-:W-:Y:S01]  /*c430*/  SHF.R.U32.HI R4, RZ, 0x2, R0 ;  /* 0x00000002ff047819 */ /* 0x000fe20000011600 */
[----:B------:R-:W-:Y:S01]  /*c440*/  IMAD.MOV.U32 R9, RZ, RZ, -0x1 ;  /* 0xffffffffff097424 */ /* 0x000fe200078e00ff */
[----:B------:R-:W-:Y:S01]  /*c450*/  ISETP.GT.U32.AND P1, PT, R0, 0x3, PT ;  /* 0x000000030000780c */ /* 0x000fe20003f24070 */
[----:B------:R-:W-:Y:S01]  /*c460*/  IMAD.MOV.U32 R8, RZ, RZ, -0x1 ;  /* 0xffffffffff087424 */ /* 0x000fe200078e00ff */
[----:B------:R-:W-:-:S02]  /*c470*/  LOP3.LUT R4, R4, 0x1, RZ, 0xc0, !PT ;  /* 0x0000000104047812 */ /* 0x000fc400078ec0ff */
[----:B------:R-:W-:Y:S01]  /*c480*/  ISETP.LT.U32.AND P1, PT, R13, 0x4, P1 ;  /* 0x000000040d00780c */ /* 0x000fe20000f21070 */
[----:B------:R-:W0:Y:S01]  /*c490*/  @P3 S2R R6, SR_CgaCtaId ;  /* 0x0000000000063919 */ /* 0x000e220000008800 */
[----:B------:R-:W-:Y:S02]  /*c4a0*/  @P3 MOV R5, 0x400 ;  /* 0x0000040000053802 */ /* 0x000fe40000000f00 */
[----:B------:R-:W-:Y:S02]  /*c4b0*/  IADD3.X R17, R17, UR13, RZ, P4, !PT ;  /* 0x0000000d11117c10 */ /* 0x000fe4000a7fe4ff */
[----:B------:R-:W-:Y:S02]  /*c4c0*/  ISETP.GE.U32.AND P4, PT, R16, UR4, PT ;  /* 0x0000000410007c0c */ /* 0x000fe4000bf86070 */
[----:B------:R-:W-:Y:S02]  /*c4d0*/  LOP3.LUT R0, R0, 0x3, RZ, 0xc0, !PT ;  /* 0x0000000300007812 */ /* 0x000fe400078ec0ff */
[----:B------:R-:W-:-:S02]  /*c4e0*/  PRMT R11, RZ, 0x7610, R11 ;  /* 0x00007610ff0b7816 */ /* 0x000fc4000000000b */
[----:B0-----:R-:W-:-:S04]  /*c4f0*/  @P3 LEA R5, R6, R5, 0x18 ;  /* 0x0000000506053211 */ /* 0x001fc800078ec0ff */
[----:B------:R0:W-:Y:S01]  /*c500*/  @P3 SYNCS.ARRIVE.TRANS64.A1T0 RZ, [R5+URZ+0x58], RZ ;  /* 0x000058ff05ff39a7 */ /* 0x0001e2000810003f */
[----:B------:R-:W-:Y:S02]  /*c510*/  ISETP.NE.U32.AND P3, PT, R4, 0x1, PT ;  /* 0x000000010400780c */ /* 0x000fe40003f65070 */
[----:B------:R-:W-:Y:S02]  /*c520*/  SEL R4, RZ, 0x1, !P1 ;  /* 0x00000001ff047807 */ /* 0x000fe40004800000 */
[----:B------:R-:W-:Y:S02]  /*c530*/  ISETP.GE.U32.AND.EX P1, PT, R17, UR5, PT, P4 ;  /* 0x0000000511007c0c */ /* 0x000fe4000bf26140 */
[----:B------:R-:W-:-:S04]  /*c540*/  ISETP.GT.U32.AND P3, PT, R13, 0x3, !P3 ;  /* 0x000000030d00780c */ /* 0x000fc80005f64070 */
[----:B0-----:R-:W-:-:S04]  /*c550*/  SEL R5, RZ, 0x1, !P3 ;  /* 0x00000001ff057807 */ /* 0x001fc80005800000 */
[--C-:B------:R-:W-:Y:S02]  /*c560*/  LOP3.LUT R3, R5, R3, R4.reuse, 0x96, !PT ;  /* 0x0000000305037212 */ /* 0x100fe400078e9604 */
[----:B------:R-:W-:Y:S01]  /*c570*/  PRMT R4, RZ, 0x7610, R4 ;  /* 0x00007610ff047816 */ /* 0x000fe20000000004 */
[----:B------:R-:W-:Y:S06]  /*c580*/  @P1 BRA `(.L_x_265) ;  /* 0x00000004004c1947 */ /* 0x000fec0003800000 */
[----:B------:R-:W-:Y:S01]  /*c590*/  ULDC.64 UR4, c[0x0][0x628] ;  /* 0x00018a0000047ab9 */ /* 0x000fe20000000a00 */
[----:B------:R-:W0:Y:S01]  /*c5a0*/  S2R R14, SR_CTAID.X ;  /* 0x00000000000e7919 */ /* 0x000e220000002500 */
[----:B------:R-:W-:Y:S01]  /*c5b0*/  ISETP.NE.U32.AND P1, PT, RZ, UR4, PT ;  /* 0x00000004ff007c0c */ /* 0x000fe2000bf25070 */
[----:B------:R-:W-:Y:S01]  /*c5c0*/  ULDC UR7, c[0x0][0x630] ;  /* 0x00018c0000077ab9 */ /* 0x000fe20000000800 */
[----:B------:R-:W-:Y:S01]  /*c5d0*/  IMAD.MOV.U32 R4, RZ, RZ, R16 ;  /* 0x000000ffff047224 */ /* 0x000fe200078e0010 */
[----:B------:R-:W1:Y:S01]  /*c5e0*/  S2R R12, SR_CTAID.Y ;  /* 0x00000000000c7919 */ /* 0x000e620000002600 */
[----:B------:R-:W-:Y:S01]  /*c5f0*/  ISETP.NE.AND.EX P1, PT, RZ, UR5, PT, P1 ;  /* 0x00000005ff007c0c */ /* 0x000fe2000bf25310 */
[----:B------:R-:W-:-:S12]  /*c600*/  IMAD.MOV.U32 R5, RZ, RZ, R17 ;  /* 0x000000ffff057224 */ /* 0x000fd800078e0011 */
[----:B------:R-:W-:Y:S05]  /*c610*/  @!P1 BRA `(.L_x_266) ;  /* 0x0000000000289947 */ /* 0x000fea0003800000 */
[----:B------:R-:W-:Y:S02]  /*c620*/  ULDC UR6, c[0x0][0x634] ;  /* 0x00018d0000067ab9 */ /* 0x000fe40000000800 */
[----:B------:R-:W-:-:S05]  /*c630*/  IADD3 R9, P1, R16, UR6, RZ ;  /* 0x0000000610097c10 */ /* 0x000fca000ff3e0ff */
[----:B------:R-:W-:-:S04]  /*c640*/  IMAD.X R15, RZ, RZ, R17, P1 ;  /* 0x000000ffff0f7224 */ /* 0x000fc800008e0611 */
[----:B------:R-:W-:-:S04]  /*c650*/  IMAD.WIDE.U32 R6, R15, UR4, RZ ;  /* 0x000000040f067c25 */ /* 0x000fc8000f8e00ff */
[----:B------:R-:W-:-:S04]  /*c660*/  IMAD.WIDE.U32 R6, P1, R9, UR5, R6 ;  /* 0x0000000509067c25 */ /* 0x000fc8000f820006 */
[----:B------:R-:W-:-:S04]  /*c670*/  IMAD.WIDE.U32 R8, R9, UR4, RZ ;  /* 0x0000000409087c25 */ /* 0x000fc8000f8e00ff */
[----:B------:R-:W-:Y:S01]  /*c680*/  IMAD.X R5, RZ, RZ, RZ, P1 ;  /* 0x000000ffff057224 */ /* 0x000fe200008e06ff */
[----:B------:R-:W-:Y:S01]  /*c690*/  IADD3 RZ, P1, R9, R6, RZ ;  /* 0x0000000609ff7210 */ /* 0x000fe20007f3e0ff */
[----:B------:R-:W-:-:S04]  /*c6a0*/  IMAD.MOV.U32 R4, RZ, RZ, R7 ;  /* 0x000000ffff047224 */ /* 0x000fc800078e0007 */
[----:B------:R-:W-:-:S08]  /*c6b0*/  IMAD.WIDE.U32.X R4, R15, UR5, R4, P1 ;  /* 0x000000050f047c25 */ /* 0x000fd000088e0404 */
.L_x_266:
[--C-:B------:R-:W-:Y:S01]  /*c6c0*/  SHF.R.U64 R8, R4, UR7, R5.reuse ;  /* 0x0000000704087c19 */ /* 0x100fe20008001205 */
[----:B------:R-:W-:Y:S01]  /*c6d0*/  ULDC.64 UR4, c[0x0][0x620] ;  /* 0x0001880000047ab9 */ /* 0x000fe20000000a00 */
[----:B------:R-:W-:Y:S01]  /*c6e0*/  SHF.R.U32.HI R4, RZ, UR7, R5 ;  /* 0x00000007ff047c19 */ /* 0x000fe20008011605 */
[----:B------:R-:W2:Y:S01]  /*c6f0*/  LDC R25, c[0x0][0x144] ;  /* 0x00005100ff197b82 */ /* 0x000ea20000000800 */
[----:B------:R-:W-:Y:S01]  /*c700*/  IADD3 R7, P1, RZ, -R8, RZ ;  /* 0x80000008ff077210 */ /* 0x000fe20007f3e0ff */
[----:B------:R-:W-:Y:S01]  /*c710*/  ULDC.64 UR8, c[0x0][0x640] ;  /* 0x0001900000087ab9 */ /* 0x000fe20000000a00 */
[----:B0-----:R-:W-:Y:S01]  /*c720*/  I2FP.F32.U32 R9, R14 ;  /* 0x0000000e00097245 */ /* 0x001fe20000201000 */
[----:B------:R-:W-:Y:S02]  /*c730*/  ULDC UR6, c[0x0][0x608] ;  /* 0x0001820000067ab9 */ /* 0x000fe40000000800 */
[----:B------:R-:W-:Y:S01]  /*c740*/  IMAD.X R4, RZ, RZ, ~R4, P1 ;  /* 0x000000ffff047224 */ /* 0x000fe200008e0e04 */
[----:B------:R-:W-:Y:S01]  /*c750*/  ISETP.NE.U32.AND P1, PT, RZ, UR8, PT ;  /* 0x00000008ff007c0c */ /* 0x000fe2000bf25070 */
[----:B------:R-:W0:Y:S02]  /*c760*/  LDC R21, c[0x0][0x148] ;  /* 0x00005200ff157b82 */ /* 0x000e240000000800 */
[----:B------:R-:W-:Y:S01]  /*c770*/  IMAD R6, R4, UR4, RZ ;  /* 0x0000000404067c24 */ /* 0x000fe2000f8e02ff */
[----:B------:R-:W-:Y:S01]  /*c780*/  ISETP.NE.AND.EX P1, PT, RZ, UR9, PT, P1 ;  /* 0x00000009ff007c0c */ /* 0x000fe2000bf25310 */
[----:B------:R-:W-:Y:S01]  /*c790*/  IMAD.WIDE.U32 R4, R7, UR4, R16 ;  /* 0x0000000407047c25 */ /* 0x000fe2000f8e0010 */
[----:B------:R-:W-:-:S03]  /*c7a0*/  ULDC UR4, c[0x0][0x150] ;  /* 0x0000540000047ab9 */ /* 0x000fc60000000800 */
[----:B------:R-:W-:Y:S02]  /*c7b0*/  IMAD R7, R7, UR5, R6 ;  /* 0x0000000507077c24 */ /* 0x000fe4000f8e0206 */
[----:B------:R-:W-:Y:S01]  /*c7c0*/  FMUL R6, R9, UR4 ;  /* 0x0000000409067c20 */ /* 0x000fe20008400000 */
[----:B------:R-:W-:Y:S01]  /*c7d0*/  ULDC UR4, c[0x0][0x618] ;  /* 0x0001860000047ab9 */ /* 0x000fe20000000800 */
[----:B------:R-:W-:Y:S01]  /*c7e0*/  ULDC UR5, c[0x0][0x154] ;  /* 0x0000550000057ab9 */ /* 0x000fe20000000800 */
[----:B------:R-:W-:-:S03]  /*c7f0*/  IMAD.IADD R5, R5, 0x1, R7 ;  /* 0x0000000105057824 */ /* 0x000fc600078e0207 */
[----:B------:R-:W3:Y:S02]  /*c800*/  F2I.U32.TRUNC.NTZ R6, R6 ;  /* 0x0000000600067305 */ /* 0x000ee4000020f000 */
[----:B------:R-:W-:Y:S02]  /*c810*/  SHF.R.U64 R9, R4, UR4, R5 ;  /* 0x0000000404097c19 */ /* 0x000fe40008001205 */
[----:B-1----:R-:W-:-:S05]  /*c820*/  I2FP.F32.U32 R4, R12 ;  /* 0x0000000c00047245 */ /* 0x002fca0000201000 */
[----:B------:R-:W-:Y:S01]  /*c830*/  FMUL R22, R4, UR5 ;  /* 0x0000000504167c20 */ /* 0x000fe20008400000 */
[----:B------:R-:W-:Y:S01]  /*c840*/  SHF.R.U32.HI R4, RZ, UR4, R5 ;  /* 0x00000004ff047c19 */ /* 0x000fe20008011605 */
[----:B------:R-:W-:-:S03]  /*c850*/  ULDC UR4, c[0x0][0x658] ;  /* 0x0001960000047ab9 */ /* 0x000fc60000000800 */
[--C-:B------:R-:W-:Y:S01]  /*c860*/  SHF.R.U64 R20, R9, UR6, R4.reuse ;  /* 0x0000000609147c19 */ /* 0x100fe20008001204 */
[----:B------:R-:W1:Y:S01]  /*c870*/  F2I.U32.TRUNC.NTZ R22, R22 ;  /* 0x0000001600167305 */ /* 0x000e62000020f000 */
[----:B------:R-:W-:Y:S01]  /*c880*/  SHF.R.U32.HI R5, RZ, UR6, R4 ;  /* 0x00000006ff057c19 */ /* 0x000fe20008011604 */
[----:B---3--:R-:W-:-:S03]  /*c890*/  IMAD.MOV R6, RZ, RZ, -R6 ;  /* 0x000000ffff067224 */ /* 0x008fc600078e0a06 */
[--C-:B------:R-:W-:Y:S01]  /*c8a0*/  SHF.R.U64 R15, R20, UR4, R5.reuse ;  /* 0x00000004140f7c19 */ /* 0x100fe20008001205 */
[----:B--2---:R-:W-:Y:S01]  /*c8b0*/  IMAD R14, R25, R6, R14 ;  /* 0x00000006190e7224 */ /* 0x004fe200078e020e */
[----:B------:R-:W-:-:S03]  /*c8c0*/  SHF.R.U32.HI R23, RZ, UR4, R5 ;  /* 0x00000004ff177c19 */ /* 0x000fc60008011605 */
[----:B------:R-:W-:Y:S02]  /*c8d0*/  IMAD.MOV.U32 R4, RZ, RZ, R15 ;  /* 0x000000ffff047224 */ /* 0x000fe400078e000f */
[----:B------:R-:W-:Y:S01]  /*c8e0*/  IMAD.MOV.U32 R5, RZ, RZ, R23 ;  /* 0x000000ffff057224 */ /* 0x000fe200078e0017 */
[----:B-1----:R-:W-:Y:S06]  /*c8f0*/  @!P1 BRA `(.L_x_267) ;  /* 0x0000000000289947 */ /* 0x002fec0003800000 */
[----:B------:R-:W-:Y:S02]  /*c900*/  ULDC UR4, c[0x0][0x64c] ;  /* 0x0001930000047ab9 */ /* 0x000fe40000000800 */
[----:B------:R-:W-:-:S05]  /*c910*/  IADD3 R5, P1, R15, UR4, RZ ;  /* 0x000000040f057c10 */ /* 0x000fca000ff3e0ff */
[----:B------:R-:W-:-:S04]  /*c920*/  IMAD.X R23, RZ, RZ, R23, P1 ;  /* 0x000000ffff177224 */ /* 0x000fc800008e0617 */
[----:B------:R-:W-:-:S04]  /*c930*/  IMAD.WIDE.U32 R6, R23, UR8, RZ ;  /* 0x0000000817067c25 */ /* 0x000fc8000f8e00ff */
[----:B------:R-:W-:-:S04]  /*c940*/  IMAD.WIDE.U32 R6, P1, R5, UR9, R6 ;  /* 0x0000000905067c25 */ /* 0x000fc8000f820006 */
[----:B------:R-:W-:-:S04]  /*c950*/  IMAD.WIDE.U32 R4, R5, UR8, RZ ;  /* 0x0000000805047c25 */ /* 0x000fc8000f8e00ff */
[----:B------:R-:W-:Y:S01]  /*c960*/  IMAD.MOV.U32 R4, RZ, RZ, R7 ;  /* 0x000000ffff047224 */ /* 0x000fe200078e0007 */
[----:B------:R-:W-:Y:S01]  /*c970*/  IADD3 RZ, P3, R5, R6, RZ ;  /* 0x0000000605ff7210 */ /* 0x000fe20007f7e0ff */
[----:B------:R-:W-:-:S04]  /*c980*/  IMAD.X R5, RZ, RZ, RZ, P1 ;  /* 0x000000ffff057224 */ /* 0x000fc800008e06ff */
[----:B------:R-:W-:-:S08]  /*c990*/  IMAD.WIDE.U32.X R4, R23, UR9, R4, P3 ;  /* 0x0000000917047c25 */ /* 0x000fd000098e0404 */
.L_x_267:
[----:B------:R-:W-:Y:S01]  /*c9a0*/  ISETP.NE.AND P1, PT, R2, 0x1, PT ;  /* 0x000000010200780c */ /* 0x000fe20003f25270 */
[----:B------:R-:W-:Y:S01]  /*c9b0*/  ULDC UR4, c[0x0][0x648] ;  /* 0x0001920000047ab9 */ /* 0x000fe20000000800 */
[----:B------:R-:W-:Y:S01]  /*c9c0*/  LOP3.LUT R20, R20, UR17, RZ, 0xc0, !PT ;  /* 0x0000001114147c12 */ /* 0x000fe2000f8ec0ff */
[----:B------:R-:W-:Y:S01]  /*c9d0*/  IMAD.MOV R22, RZ, RZ, -R22 ;  /* 0x000000ffff167224 */ /* 0x000fe200078e0a16 */
[----:B------:R-:W-:Y:S01]  /*c9e0*/  SHF.R.U64 R5, R4, UR4, R5 ;  /* 0x0000000404057c19 */ /* 0x000fe20008001205 */
[----:B------:R-:W-:Y:S01]  /*c9f0*/  ULDC UR4, c[0x0][0x638] ;  /* 0x00018e0000047ab9 */ /* 0x000fe20000000800 */
[----:B------:R-:W-:Y:S01]  /*ca00*/  LOP3.LUT R6, R9, UR16, RZ, 0xc0, !PT ;  /* 0x0000001009067c12 */ /* 0x000fe2000f8ec0ff */
[----:B------:R-:W-:Y:S02]  /*ca10*/  ULDC UR5, c[0x0][0x610] ;  /* 0x0001840000057ab9 */ /* 0x000fe40000000800 */
[----:B------:R-:W-:Y:S02]  /*ca20*/  IMAD.MOV R4, RZ, RZ, -R5 ;  /* 0x000000ffff047224 */ /* 0x000fe400078e0a05 */
[----:B------:R-:W-:-:S02]  /*ca30*/  IMAD R5, R5, UR18, R20 ;  /* 0x0000001205057c24 */ /* 0x000fc4000f8e0214 */
[----:B0-----:R-:W-:Y:S02]  /*ca40*/  @P1 IMAD R14, R21, R22, R12 ;  /* 0x00000016150e1224 */ /* 0x001fe400078e020c */
[----:B------:R-:W-:Y:S01]  /*ca50*/  IMAD R15, R4, UR4, R15 ;  /* 0x00000004040f7c24 */ /* 0x000fe2000f8e020f */
[----:B------:R-:W-:Y:S01]  /*ca60*/  ULDC UR4, c[0x0][0x600] ;  /* 0x0001800000047ab9 */ /* 0x000fe20000000800 */
[----:B------:R-:W-:Y:S02]  /*ca70*/  IMAD R14, R5, UR5, R14 ;  /* 0x00000005050e7c24 */ /* 0x000fe4000f8e020e */
[----:B------:R-:W-:Y:S02]  /*ca80*/  IMAD R15, R15, UR4, R6 ;  /* 0x000000040f0f7c24 */ /* 0x000fe4000f8e0206 */
[----:B------:R-:W-:-:S03]  /*ca90*/  IMAD.MOV.U32 R4, RZ, RZ, 0x1 ;  /* 0x00000001ff047424 */ /* 0x000fc600078e00ff */
[----:B------:R-:W-:Y:S02]  /*caa0*/  SEL R9, R15, R14, !P1 ;  /* 0x0000000e0f097207 */ /* 0x000fe40004800000 */
[----:B------:R-:W-:-:S07]  /*cab0*/  SEL R7, R14, R15, !P1 ;  /* 0x0000000f0e077207 */ /* 0x000fce0004800000 */
.L_x_265:
[----:B------:R-:W-:Y:S05]  /*cac0*/  BSYNC B1 ;  /* 0x0000000000017941 */ /* 0x000fea0003800000 */
.L_x_264:
[----:B------:R-:W-:-:S13]  /*cad0*/  LOP3.LUT P1, RZ, R4, 0xff, RZ, 0xc0, !PT ;  /* 0x000000ff04ff7812 */ /* 0x000fda000782c0ff */
[----:B------:R-:W-:Y:S05]  /*cae0*/  @P1 BRA `(.L_x_268) ;  /* 0xfffffff400481947 */ /* 0x000fea000383ffff */
[----:B------:R-:W-:Y:S05]  /*caf0*/  BSYNC B0 ;  /* 0x0000000000007941 */ /* 0x000fea0003800000 */
.L_x_256:
[----:B------:R-:W-:-:S03]  /*cb00*/  UMOV UR4, 0xffffffff ;  /* 0xffffffff00047882 */ /* 0x000fc60000000000 */
[----:B------:R-:W-:Y:S05]  /*cb10*/  BRA.DIV UR4, `(.L_x_269) ;  /* 0x0000000604187947 */ /* 0x000fea000b800000 */
[----:B------:R-:W-:-:S13]  /*cb20*/  ELECT P6, URZ, PT ;  /* 0x00000000003f782f */ /* 0x000fda00038c0000 */
.L_x_283:
[----:B------:R-:W-:Y:S04]  /*cb30*/  BSSY B0, `(.L_x_270) ;  /* 0x000002b000007945 */ /* 0x000fe80003800000 */
[----:B------:R-:W-:Y:S05]  /*cb40*/  @!P6 BRA `(.L_x_271) ;  /* 0x0000000000a4e947 */ /* 0x000fea0003800000 */
[----:B------:R-:W-:-:S04]  /*cb50*/  LOP3.LUT R19, R19, 0x2, RZ, 0xfc, !PT ;  /* 0x0000000213137812 */ /* 0x000fc800078efcff */
[----:B------:R-:W-:-:S13]  /*cb60*/  ISETP.NE.AND P0, PT, R19, 0x3, PT ;  /* 0x000000031300780c */ /* 0x000fda0003f05270 */
[----:B------:R-:W-:Y:S05]  /*cb70*/  @!P0 BRA `(.L_x_272) ;  /* 0x0000000000048947 */ /* 0x000fea0003800000 */
[----:B------:R-:W-:Y:S01]  /*cb80*/  BPT.TRAP 0x1 ;  /* 0x000000040000795c */ /* 0x000fe20000300000 */
.L_x_272:
[----:B------:R-:W0:Y:S01]  /*cb90*/  S2R R5, SR_CgaCtaId ;  /* 0x0000000000057919 */ /* 0x000e220000008800 */
[----:B------:R-:W-:Y:S02]  /*cba0*/  MOV R2, 0x400 ;  /* 0x0000040000027802 */ /* 0x000fe40000000f00 */
[----:B------:R-:W-:Y:S02]  /*cbb0*/  SHF.L.U32 R4, R3, 0x1f, RZ ;  /* 0x0000001f03047819 */ /* 0x000fe400000006ff */
[----:B0-----:R-:W-:-:S05]  /*cbc0*/  LEA R5, R5, R2, 0x18 ;  /* 0x0000000205057211 */ /* 0x001fca00078ec0ff */
[----:B------:R-:W-:-:S04]  /*cbd0*/  VIADD R5, R5, 0x20 ;  /* 0x0000002005057836 */ /* 0x000fc80000000000 */
[C---:B------:R-:W-:Y:S02]  /*cbe0*/  IMAD R7, R0.reuse, 0x8, R5 ;  /* 0x0000000800077824 */ /* 0x040fe400078e0205 */
[----:B------:R-:W-:Y:S02]  /*cbf0*/  VIADD R0, R0, 0x1 ;  /* 0x0000000100007836 */ /* 0x000fe40000000000 */
[----:B------:R-:W0:Y:S03]  /*cc00*/  SYNCS.PHASECHK.TRANS64.TRYWAIT P0, [R7+URZ], R4 ;  /* 0x00000004070075a7 */ /* 0x000e26000800017f */
[----:B------:R-:W-:-:S04]  /*cc10*/  ISETP.NE.AND P1, PT, R0, 0x4, PT ;  /* 0x000000040000780c */ /* 0x000fc80003f25270 */
[----:B------:R-:W-:Y:S02]  /*cc20*/  SEL R2, RZ, 0x1, P1 ;  /* 0x00000001ff027807 */ /* 0x000fe40000800000 */
[----:B------:R-:W-:Y:S02]  /*cc30*/  SEL R0, R0, RZ, P1 ;  /* 0x000000ff00007207 */ /* 0x000fe40000800000 */
[----:B------:R-:W-:-:S03]  /*cc40*/  LOP3.LUT R9, R3, R2, RZ, 0x3c, !PT ;  /* 0x0000000203097212 */ /* 0x000fc600078e3cff */
[----:B------:R-:W-:Y:S01]  /*cc50*/  IMAD R6, R0, 0x8, R5 ;  /* 0x0000000800067824 */ /* 0x000fe200078e0205 */
[----:B------:R-:W-:Y:S01]  /*cc60*/  SHF.L.U32 R3, R9, 0x1f, RZ ;  /* 0x0000001f09037819 */ /* 0x000fe200000006ff */
[----:B0-----:R-:W-:Y:S06]  /*cc70*/  @!P0 BRA `(.L_x_273) ;  /* 0x0000000000e08947 */ /* 0x001fec0003800000 */
.L_x_284:
[----:B------:R-:W1:Y:S01]  /*cc80*/  SYNCS.PHASECHK.TRANS64.TRYWAIT P0, [R6+URZ], R3 ;  /* 0x00000003060075a7 */ /* 0x000e62000800017f */
[----:B------:R-:W-:-:S05]  /*cc90*/  VIADD R0, R0, 0x1 ;  /* 0x0000000100007836 */ /* 0x000fca0000000000 */
[----:B------:R-:W-:-:S04]  /*cca0*/  ISETP.NE.AND P1, PT, R0, 0x4, PT ;  /* 0x000000040000780c */ /* 0x000fc80003f25270 */
[----:B------:R-:W-:Y:S02]  /*ccb0*/  SEL R2, RZ, 0x1, P1 ;  /* 0x00000001ff027807 */ /* 0x000fe40000800000 */
[----:B------:R-:W-:Y:S02]  /*ccc0*/  SEL R0, R0, RZ, P1 ;  /* 0x000000ff00007207 */ /* 0x000fe40000800000 */
[----:B------:R-:W-:-:S03]  /*ccd0*/  LOP3.LUT R9, R9, R2, RZ, 0x3c, !PT ;  /* 0x0000000209097212 */ /* 0x000fc600078e3cff */
[----:B0-----:R-:W-:Y:S01]  /*cce0*/  IMAD R7, R0, 0x8, R5 ;  /* 0x0000000800077824 */ /* 0x001fe200078e0205 */
[----:B------:R-:W-:Y:S01]  /*ccf0*/  SHF.L.U32 R4, R9, 0x1f, RZ ;  /* 0x0000001f09047819 */ /* 0x000fe200000006ff */
[----:B-1----:R-:W-:Y:S06]  /*cd00*/  @!P0 BRA `(.L_x_274) ;  /* 0x0000000000d08947 */ /* 0x002fec0003800000 */
.L_x_285:
[----:B------:R-:W1:Y:S01]  /*cd10*/  SYNCS.PHASECHK.TRANS64.TRYWAIT P0, [R7+URZ], R4 ;  /* 0x00000004070075a7 */ /* 0x000e62000800017f */
[----:B------:R-:W-:-:S05]  /*cd20*/  VIADD R0, R0, 0x1 ;  /* 0x0000000100007836 */ /* 0x000fca0000000000 */
[----:B------:R-:W-:-:S04]  /*cd30*/  ISETP.NE.AND P1, PT, R0, 0x4, PT ;  /* 0x000000040000780c */ /* 0x000fc80003f25270 */
[----:B------:R-:W-:Y:S02]  /*cd40*/  SEL R2, RZ, 0x1, P1 ;  /* 0x00000001ff027807 */ /* 0x000fe40000800000 */
[----:B------:R-:W-:Y:S02]  /*cd50*/  SEL R0, R0, RZ, P1 ;  /* 0x000000ff00007207 */ /* 0x000fe40000800000 */
[----:B------:R-:W-:Y:S01]  /*cd60*/  LOP3.LUT R2, R9, R2, RZ, 0x3c, !PT ;  /* 0x0000000209027212 */ /* 0x000fe200078e3cff */
[----:B-1----:R-:W-:Y:S06]  /*cd70*/  @!P0 BRA `(.L_x_275) ;  /* 0x0000000000c88947 */ /* 0x002fec0003800000 */
.L_x_286:
[----:B------:R-:W-:Y:S01]  /*cd80*/  IMAD R5, R0, 0x8, R5 ;  /* 0x0000000800057824 */ /* 0x000fe200078e0205 */
[----:B------:R-:W-:-:S07]  /*cd90*/  SHF.L.U32 R0, R2, 0x1f, RZ ;  /* 0x0000001f02007819 */ /* 0x000fce00000006ff */
.L_x_276:
[----:B--2---:R2:W3:Y:S02]  /*cda0*/  SYNCS.PHASECHK.TRANS64.TRYWAIT P0, [R5+URZ], R0 ;  /* 0x00000000050075a7 */ /* 0x0044e4000800017f */
[----:B---3--:R-:W-:Y:S05]  /*cdb0*/  @!P0 NANOSLEEP.SYNCS 0x989680 ;  /* 0x009896800000895d */ /* 0x008fea0003900000 */
[----:B------:R-:W3:Y:S02]  /*cdc0*/  @!P0 SYNCS.PHASECHK.TRANS64 P0, [R5+URZ], R0 ;  /* 0x00000000050085a7 */ /* 0x000ee4000800007f */
[----:B---3--:R-:W-:Y:S05]  /*cdd0*/  @!P0 BRA `(.L_x_276) ;  /* 0xfffffffc00f08947 */ /* 0x008fea000383ffff */
.L_x_271:
[----:B------:R-:W-:Y:S05]  /*cde0*/  BSYNC B0 ;  /* 0x0000000000007941 */ /* 0x000fea0003800000 */
.L_x_270:
[----:B------:R-:W-:Y:S05]  /*cdf0*/  EXIT ;  /* 0x000000000000794d */ /* 0x000fea0003800000 */
.L_x_17:
[----:B---3--:R3:W4:Y:S02]  /*ce00*/  SYNCS.PHASECHK.TRANS64.TRYWAIT P1, [R3+URZ], R0 ;  /* 0x00000000030075a7 */ /* 0x008724000802017f */
[----:B----4-:R-:W-:Y:S05]  /*ce10*/  @!P1 NANOSLEEP.SYNCS 0x989680 ;  /* 0x009896800000995d */ /* 0x010fea0003900000 */
[----:B------:R-:W4:Y:S02]  /*ce20*/  @!P1 SYNCS.PHASECHK.TRANS64 P1, [R3+URZ], R0 ;  /* 0x00000000030095a7 */ /* 0x000f24000802007f */
[----:B----4-:R-:W-:Y:S05]  /*ce30*/  @!P1 BRA `(.L_x_17) ;  /* 0xfffffffc00f09947 */ /* 0x010fea000383ffff */
[----:B------:R-:W-:Y:S05]  /*ce40*/  BRA `(.L_x_16) ;  /* 0xffffff4000f07947 */ /* 0x000fea000383ffff */
.L_x_22:
[----:B-1----:R-:W-:-:S04]  /*ce50*/  IMAD.U32 R5, RZ, RZ, UR8 ;  /* 0x00000008ff057e24 */ /* 0x002fc8000f8e00ff */
[----:B------:R1:W2:Y:S03]  /*ce60*/  SYNCS.PHASECHK.TRANS64.TRYWAIT P1, [R5+URZ], R4 ;  /* 0x00000004050075a7 */ /* 0x0002a6000802017f */
[----:B--2---:R-:W-:Y:S05]  /*ce70*/  @!P1 NANOSLEEP.SYNCS 0x989680 ;  /* 0x009896800000995d */ /* 0x004fea0003900000 */
[----:B------:R-:W2:Y:S02]  /*ce80*/  @!P1 SYNCS.PHASECHK.TRANS64 P1, [R5+URZ], R4 ;  /* 0x00000004050095a7 */ /* 0x000ea4000802007f */
[----:B--2---:R-:W-:Y:S05]  /*ce90*/  @!P1 BRA `(.L_x_22) ;  /* 0xfffffffc00ec9947 */ /* 0x004fea000383ffff */
[----:B------:R-:W-:Y:S05]  /*cea0*/  BRA `(.L_x_21) ;  /* 0xffffff5800b47947 */ /* 0x000fea000383ffff */
.L_x_257:
[----:B------:R-:W-:Y:S01]  /*ceb0*/  BSSY B1, `(.L_x_277) ;  /* 0x0000006000017945 */ /* 0x000fe20003800000 */
[----:B------:R-:W-:-:S07]  /*cec0*/  IMAD.MOV.U32 R15, RZ, RZ, -0x1 ;  /* 0xffffffffff0f7424 */ /* 0x000fce00078e00ff */
[----:B------:R-:W-:Y:S05]  /*ced0*/  WARPSYNC.COLLECTIVE R15, `(.L_x_278) ;  /* 0x000000000f0c7348 */ /* 0x000fea0003c00000 */
[----:B------:R-:W-:Y:S02]  /*cee0*/  ELECT P6, UR62, PT ;  /* 0x00000000003e782f */ /* 0x000fe400038c0000 */
[----:B------:R-:W-:Y:S01]  /*cef0*/  MOV R14, UR62 ;  /* 0x0000003e000e7c02 */ /* 0x000fe20008000f00 */
[----:B------:R-:W-:Y:S10]  /*cf00*/  ENDCOLLECTIVE ;  /* 0x000000000000791b */ /* 0x000ff40003800000 */
.L_x_278:
[----:B------:R-:W-:Y:S05]  /*cf10*/  BSYNC B1 ;  /* 0x0000000000017941 */ /* 0x000fea0003800000 */
.L_x_277:
[----:B------:R-:W-:Y:S05]  /*cf20*/  BRA `(.L_x_279) ;  /* 0xfffffff000447947 */ /* 0x000fea000383ffff */
.L_x_260:
[----:B0-----:R0:W1:Y:S02]  /*cf30*/  SYNCS.PHASECHK.TRANS64.TRYWAIT P1, [R12+URZ+0x20], R7 ;  /* 0x000020070c0075a7 */ /* 0x001064000802017f */
[----:B-1----:R-:W-:Y:S05]  /*cf40*/  @!P1 NANOSLEEP.SYNCS 0x989680 ;  /* 0x009896800000995d */ /* 0x002fea0003900000 */
[----:B------:R-:W1:Y:S02]  /*cf50*/  @!P1 SYNCS.PHASECHK.TRANS64 P1, [R12+URZ+0x20], R7 ;  /* 0x000020070c0095a7 */ /* 0x000e64000802007f */
[----:B-1----:R-:W-:Y:S05]  /*cf60*/  @!P1 BRA `(.L_x_260) ;  /* 0xfffffffc00f09947 */ /* 0x002fea000383ffff */
[----:B------:R-:W-:Y:S05]  /*cf70*/  BRA `(.L_x_280) ;  /* 0xfffffff000787947 */ /* 0x000fea000383ffff */
.L_x_269:
[----:B------:R-:W-:Y:S01]  /*cf80*/  BSSY B0, `(.L_x_281) ;  /* 0x0000006000007945 */ /* 0x000fe20003800000 */
[----:B------:R-:W-:-:S07]  /*cf90*/  IMAD.MOV.U32 R15, RZ, RZ, -0x1 ;  /* 0xffffffffff0f7424 */ /* 0x000fce00078e00ff */
[----:B------:R-:W-:Y:S05]  /*cfa0*/  WARPSYNC.COLLECTIVE R15, `(.L_x_282) ;  /* 0x000000000f0c7348 */ /* 0x000fea0003c00000 */
[----:B------:R-:W-:Y:S02]  /*cfb0*/  ELECT P6, UR62, PT ;  /* 0x00000000003e782f */ /* 0x000fe400038c0000 */
[----:B------:R-:W-:Y:S01]  /*cfc0*/  MOV R14, UR62 ;  /* 0x0000003e000e7c02 */ /* 0x000fe20008000f00 */
[----:B------:R-:W-:Y:S10]  /*cfd0*/  ENDCOLLECTIVE ;  /* 0x000000000000791b */ /* 0x000ff40003800000 */
.L_x_282:
[----:B------:R-:W-:Y:S05]  /*cfe0*/  BSYNC B0 ;  /* 0x0000000000007941 */ /* 0x000fea0003800000 */
.L_x_281:
[----:B------:R-:W-:Y:S05]  /*cff0*/  BRA `(.L_x_283) ;  /* 0xfffffff800cc7947 */ /* 0x000fea000383ffff */
.L_x_273:
[----:B0-----:R0:W1:Y:S02]  /*d000*/  SYNCS.PHASECHK.TRANS64.TRYWAIT P0, [R7+URZ], R4 ;  /* 0x00000004070075a7 */ /* 0x001064000800017f */
[----:B-1----:R-:W-:Y:S05]  /*d010*/  @!P0 NANOSLEEP.SYNCS 0x989680 ;  /* 0x009896800000895d */ /* 0x002fea0003900000 */
[----:B------:R-:W1:Y:S02]  /*d020*/  @!P0 SYNCS.PHASECHK.TRANS64 P0, [R7+URZ], R4 ;  /* 0x00000004070085a7 */ /* 0x000e64000800007f */
[----:B-1----:R-:W-:Y:S05]  /*d030*/  @!P0 BRA `(.L_x_273) ;  /* 0xfffffffc00f08947 */ /* 0x002fea000383ffff */
[----:B------:R-:W-:Y:S05]  /*d040*/  BRA `(.L_x_284) ;  /* 0xfffffffc000c7947 */ /* 0x000fea000383ffff */
.L_x_274:
[----:B0-----:R0:W1:Y:S02]  /*d050*/  SYNCS.PHASECHK.TRANS64.TRYWAIT P0, [R6+URZ], R3 ;  /* 0x00000003060075a7 */ /* 0x001064000800017f */
[----:B-1----:R-:W-:Y:S05]  /*d060*/  @!P0 NANOSLEEP.SYNCS 0x989680 ;  /* 0x009896800000895d */ /* 0x002fea0003900000 */
[----:B------:R-:W1:Y:S02]  /*d070*/  @!P0 SYNCS.PHASECHK.TRANS64 P0, [R6+URZ], R3 ;  /* 0x00000003060085a7 */ /* 0x000e64000800007f */
[----:B-1----:R-:W-:Y:S05]  /*d080*/  @!P0 BRA `(.L_x_274) ;  /* 0xfffffffc00f08947 */ /* 0x002fea000383ffff */
[----:B------:R-:W-:Y:S05]  /*d090*/  BRA `(.L_x_285) ;  /* 0xfffffffc001c7947 */ /* 0x000fea000383ffff */
.L_x_275:
[----:B-1----:R1:W2:Y:S02]  /*d0a0*/  SYNCS.PHASECHK.TRANS64.TRYWAIT P0, [R7+URZ], R4 ;  /* 0x00000004070075a7 */ /* 0x0022a4000800017f */
[----:B--2---:R-:W-:Y:S05]  /*d0b0*/  @!P0 NANOSLEEP.SYNCS 0x989680 ;  /* 0x009896800000895d */ /* 0x004fea0003900000 */
[----:B------:R-:W2:Y:S02]  /*d0c0*/  @!P0 SYNCS.PHASECHK.TRANS64 P0, [R7+URZ], R4 ;  /* 0x00000004070085a7 */ /* 0x000ea4000800007f */
[----:B--2---:R-:W-:Y:S05]  /*d0d0*/  @!P0 BRA `(.L_x_275) ;  /* 0xfffffffc00f08947 */ /* 0x004fea000383ffff */
[----:B------:R-:W-:Y:S05]  /*d0e0*/  BRA `(.L_x_286) ;  /* 0xfffffffc00247947 */ /* 0x000fea000383ffff */
.L_x_287:
[----:B------:R-:W-:-:S00]  /*d0f0*/  BRA `(.L_x_287) ;  /* 0xfffffffc00fc7947 */ /* 0x000fc0000383ffff */
[----:B------:R-:W-:-:S00]  /*d100*/  NOP ;  /* 0x0000000000007918 */ /* 0x000fc00000000000 */
[----:B------:R-:W-:-:S00]  /*d110*/  NOP ;  /* 0x0000000000007918 */ /* 0x000fc00000000000 */
[----:B------:R-:W-:-:S00]  /*d120*/  NOP ;  /* 0x0000000000007918 */ /* 0x000fc00000000000 */
[----:B------:R-:W-:-:S00]  /*d130*/  NOP ;  /* 0x0000000000007918 */ /* 0x000fc00000000000 */
[----:B------:R-:W-:-:S00]  /*d140*/  NOP ;  /* 0x0000000000007918 */ /* 0x000fc00000000000 */
[----:B------:R-:W-:-:S00]  /*d150*/  NOP ;  /* 0x0000000000007918 */ /* 0x000fc00000000000 */
[----:B------:R-:W-:-:S00]  /*d160*/  NOP ;  /* 0x0000000000007918 */ /* 0x000fc00000000000 */
[----:B------:R-:W-:-:S00]  /*d170*/  NOP ;  /* 0x0000000000007918 */ /* 0x000fc00000000000 */
.L_x_288:


//--------------------- .nv.global.init           --------------------------
	.section	.nv.global.init,"aw",@progbits
.nv.global.init:
	.type		$str$22,@object
	.size		$str$22,($str$23 - $str$22)
$str$22:
        /*0000*/ 	.byte	0x6b, 0x5f, 0x74, 0x69, 0x6c, 0x65, 0x5f, 0x63, 0x6f, 0x75, 0x6e, 0x74, 0x20, 0x3e, 0x3d, 0x20
        /*0010*/ 	.byte	0x31, 0x00
	.type		$str$23,@object
	.size		$str$23,(__unnamed_1 - $str$23)
$str$23:
        /*0012*/ 	.byte	0x2f, 0x74, 0x6d, 0x70, 0x2f, 0x63, 0x75, 0x74, 0x6c, 0x61, 0x73, 0x73, 0x5f, 0x73, 0x77, 0x65
        /*0022*/ 	.byte	0x65, 0x70, 0x5f, 0x73, 0x72, 0x63, 0x2f, 0x69, 0x6e, 0x63, 0x6c, 0x75, 0x64, 0x65, 0x2f, 0x63
        /*0032*/ 	.byte	0x75, 0x74, 0x6c, 0x61, 0x73, 0x73, 0x2f, 0x67, 0x65, 0x6d, 0x6d, 0x2f, 0x63, 0x6f, 0x6c, 0x6c
        /*0042*/ 	.byte	0x65, 0x63, 0x74, 0x69, 0x76, 0x65, 0x2f, 0x73, 0x6d, 0x39, 0x30, 0x5f, 0x6d, 0x6d, 0x61, 0x5f
        /*0052*/ 	.byte	0x74, 0x6d, 0x61, 0x5f, 0x67, 0x6d, 0x6d, 0x61, 0x5f, 0x73, 0x73, 0x5f, 0x77, 0x61, 0x72, 0x70
        /*0062*/ 	.byte	0x73, 0x70, 0x65, 0x63, 0x69, 0x61, 0x6c, 0x69, 0x7a, 0x65, 0x64, 0x2e, 0x68, 0x70, 0x70, 0x00
	.type		__unnamed_1,@object
	.size		__unnamed_1,(.L_0 - __unnamed_1)
__unnamed_1:
        /*0072*/ 	.byte	0x76, 0x6f, 0x69, 0x64, 0x20, 0x63, 0x75, 0x74, 0x6c, 0x61, 0x73, 0x73, 0x3a, 0x3a, 0x67, 0x65
        /* <DEDUP_REMOVED lines=180> */
        /*0bc2*/ 	.byte	0x69, 0x74, 0x79, 0x5d, 0x00
.L_0:


//--------------------- .nv.shared._ZN7cutlass13device_kernelINS_4gemm6kernel13GemmUniversalIN4cute5tupleIJiiiiEEENS1_10collective13CollectiveMmaINS1_34MainloopSm90TmaGmmaWarpSpecializedILi4ENS5_IJNS4_1CILi1EEESB_SB_EEENS1_35KernelTmaWarpSpecializedCooperativeEEENS5_IJNSA_ILi256EEENSA_ILi112EEENSA_ILi64EEEEEENS_10bfloat16_tENS5_IJlSB_lEEESJ_SK_NS4_8TiledMMAINS4_8MMA_AtomIJNS4_4SM904GMMA27MMA_64x16x16_F32BF16BF16_SSILNSO_5MajorE0ELSQ_0ELNSO_7ScaleInE1ELSR_1EEEEEENS4_6LayoutINS5_IJNSA_ILi2EEESB_SB_EEENS5_IJSB_NSA_ILi0EEESX_EEEEENS5_IJNS4_10UnderscoreES10_S10_EEEEENS4_13SM90_TMA_LOADENS4_14ComposedLayoutINS4_7SwizzleILi3ELi4ELi3EEENS4_18smem_ptr_flag_bitsILi16EEENSU_INS5_IJNSA_ILi8EEESH_EEENS5_IJSH_SB_EEEEEEEvNS4_8identityES13_S1D_vS1E_EENS_8epilogue10collective6detail29Sm90TmaWarpSpecializedAdapterINS1H_15DefaultEpilogueISJ_SK_SK_NS1G_6thread17LinearCombinationISJ_Li1EffLNS1L_9ScaleType4KindE0ELNS_15FloatRoundStyleE2ESJ_EENS1_15EpilogueDefaultEEEEEvvEEEEvNT_6ParamsE --------------------------
	.section	.nv.shared._ZN7cutlass13device_kernelINS_4gemm6kernel13GemmUniversalIN4cute5tupleIJiiiiEEENS1_10collective13CollectiveMmaINS1_34MainloopSm90TmaGmmaWarpSpecializedILi4ENS5_IJNS4_1CILi1EEESB_SB_EEENS1_35KernelTmaWarpSpecializedCooperativeEEENS5_IJNSA_ILi256EEENSA_ILi112EEENSA_ILi64EEEEEENS_10bfloat16_tENS5_IJlSB_lEEESJ_SK_NS4_8TiledMMAINS4_8MMA_AtomIJNS4_4SM904GMMA27MMA_64x16x16_F32BF16BF16_SSILNSO_5MajorE0ELSQ_0ELNSO_7ScaleInE1ELSR_1EEEEEENS4_6LayoutINS5_IJNSA_ILi2EEESB_SB_EEENS5_IJSB_NSA_ILi0EEESX_EEEEENS5_IJNS4_10UnderscoreES10_S10_EEEEENS4_13SM90_TMA_LOADENS4_14ComposedLayoutINS4_7SwizzleILi3ELi4ELi3EEENS4_18smem_ptr_flag_bitsILi16EEENSU_INS5_IJNSA_ILi8EEESH_EEENS5_IJSH_SB_EEEEEEEvNS4_8identityES13_S1D_vS1E_EENS_8epilogue10collective6detail29Sm90TmaWarpSpecializedAdapterINS1H_15DefaultEpilogueISJ_SK_SK_NS1G_6thread17LinearCombinationISJ_Li1EffLNS1L_9ScaleType4KindE0ELNS_15FloatRoundStyleE2ESJ_EENS1_15EpilogueDefaultEEEEEvvEEEEvNT_6ParamsE,"aw",@nobits
	.sectionflags	@""
	.align	16
	.zero		1024


//--------------------- .nv.shared.reserved.0     --------------------------
	.section	.nv.shared.reserved.0,"aw",@nobits
	.weak		__nv_reservedSMEM_offset_0_alias
	.size		__nv_reservedSMEM_offset_0_alias, 0, 0
	.other		__nv_reservedSMEM_offset_0_alias,@"STO_CUDA_RESERVED_SHARED STV_DEFAULT"
__nv_reservedSMEM_offset_0_alias:
	.zero		0


//--------------------- .nv.global                --------------------------
	.section	.nv.global,"aw",@nobits
.nv.global:
	.type		_ZN40_INTERNAL_5c0859f6_4_k_cu_03ef1293_118544cute1_E,@object
	.size		_ZN40_INTERNAL_5c0859f6_4_k_cu_03ef1293_118544cute1_E,(_ZN40_INTERNAL_5c0859f6_4_k_cu_03ef1293_118544cuda3std3__45__cpo6cbeginE - _ZN40_INTERNAL_5c0859f6_4_k_cu_03ef1293_118544cute1_E)
_ZN40_INTERNAL_5c0859f6_4_k_cu_03ef1293_118544cute1_E:
	.zero		1
	.type		_ZN40_INTERNAL_5c0859f6_4_k_cu_03ef1293_118544cuda3std3__45__cpo6cbeginE,@object
	.size		_ZN40_INTERNAL_5c0859f6_4_k_cu_03ef1293_118544cuda3std3__45__cpo6cbeginE,(_ZN40_INTERNAL_5c0859f6_4_k_cu_03ef1293_118544cuda3std3__48in_placeE - _ZN40_INTERNAL_5c0859f6_4_k_cu_03ef1293_118544cuda3std3__45__cpo6cbeginE)
_ZN40_INTERNAL_5c0859f6_4_k_cu_03ef1293_118544cuda3std3__45__cpo6cbeginE:
	.zero		1
	.type		_ZN40_INTERNAL_5c0859f6_4_k_cu_03ef1293_118544cuda3std3__48in_placeE,@object
	.size		_ZN40_INTERNAL_5c0859f6_4_k_cu_03ef1293_118544cuda3std3__48in_placeE,(_ZN40_INTERNAL_5c0859f6_4_k_cu_03ef1293_118544cuda3std6ranges3__45__cpo9iter_moveE - _ZN40_INTERNAL_5c0859f6_4_k_cu_03ef1293_118544cuda3std3__48in_placeE)
_ZN40_INTERNAL_5c0859f6_4_k_cu_03ef1293_118544cuda3std3__48in_placeE:
	.zero		1
	.type		_ZN40_INTERNAL_5c0859f6_4_k_cu_03ef1293_118544cuda3std6ranges3__45__cpo9iter_moveE,@object
	.size		_ZN40_INTERNAL_5c0859f6_4_k_cu_03ef1293_118544cuda3std6ranges3__45__cpo9iter_moveE,(_ZN40_INTERNAL_5c0859f6_4_k_cu_03ef1293_118544cuda3std3__45__cpo5beginE - _ZN40_INTERNAL_5c0859f6_4_k_cu_03ef1293_118544cuda3std6ranges3__45__cpo9iter_moveE)
_ZN40_INTERNAL_5c0859f6_4_k_cu_03ef1293_118544cuda3std6ranges3__45__cpo9iter_moveE:
	.zero		1
	.type		_ZN40_INTERNAL_5c0859f6_4_k_cu_03ef1293_118544cuda3std3__45__cpo5beginE,@object
	.size		_ZN40_INTERNAL_5c0859f6_4_k_cu_03ef1293_118544cuda3std3__45__cpo5beginE,(_ZN40_INTERNAL_5c0859f6_4_k_cu_03ef1293_118544cuda3std3__442_GLOBAL__N__5c0859f6_4_k_cu_03ef1293_118546ignoreE - _ZN40_INTERNAL_5c0859f6_4_k_cu_03ef1293_118544cuda3std3__45__cpo5beginE)
_ZN40_INTERNAL_5c0859f6_4_k_cu_03ef1293_118544cuda3std3__45__cpo5beginE:
	.zero		1
	.type		_ZN40_INTERNAL_5c0859f6_4_k_cu_03ef1293_118544cuda3std3__442_GLOBAL__N__5c0859f6_4_k_cu_03ef1293_118546ignoreE,@object
	.size		_ZN40_INTERNAL_5c0859f6_4_k_cu_03ef1293_118544cuda3std3__442_GLOBAL__N__5c0859f6_4_k_cu_03ef1293_118546ignoreE,(_ZN40_INTERNAL_5c0859f6_4_k_cu_03ef1293_118544cute7productE - _ZN40_INTERNAL_5c0859f6_4_k_cu_03ef1293_118544cuda3std3__442_GLOBAL__N__5c0859f6_4_k_cu_03ef1293_118546ignoreE)
_ZN40_INTERNAL_5c0859f6_4_k_cu_03ef1293_118544cuda3std3__442_GLOBAL__N__5c0859f6_4_k_cu_03ef1293_118546ignoreE:
	.zero		1
	.type		_ZN40_INTERNAL_5c0859f6_4_k_cu_03ef1293_118544cute7productE,@object
	.size		_ZN40_INTERNAL_5c0859f6_4_k_cu_03ef1293_118544cute7productE,(_ZN40_INTERNAL_5c0859f6_4_k_cu_03ef1293_118544cuda3std3__45__cpo3endE - _ZN40_INTERNAL_5c0859f6_4_k_cu_03ef1293_118544cute7productE)
_ZN40_INTERNAL_5c0859f6_4_k_cu_03ef1293_118544cute7productE:
	.zero		1
	.type		_ZN40_INTERNAL_5c0859f6_4_k_cu_03ef1293_118544cuda3std3__45__cpo3endE,@object
	.size		_ZN40_INTERNAL_5c0859f6_4_k_cu_03ef1293_118544cuda3std3__45__cpo3endE,(_ZN40_INTERNAL_5c0859f6_4_k_cu_03ef1293_118544cuda3std3__419piecewise_constructE - _ZN40_INTERNAL_5c0859f6_4_k_cu_03ef1293_118544cuda3std3__45__cpo3endE)
_ZN40_INTERNAL_5c0859f6_4_k_cu_03ef1293_118544cuda3std3__45__cpo3endE:
	.zero		1
	.type		_ZN40_INTERNAL_5c0859f6_4_k_cu_03ef1293_118544cuda3std3__419piecewise_constructE,@object
	.size		_ZN40_INTERNAL_5c0859f6_4_k_cu_03ef1293_118544cuda3std3__419piecewise_constructE,(_ZN40_INTERNAL_5c0859f6_4_k_cu_03ef1293_118544cuda3std3__45__cpo4cendE - _ZN40_INTERNAL_5c0859f6_4_k_cu_03ef1293_118544cuda3std3__419piecewise_constructE)
_ZN40_INTERNAL_5c0859f6_4_k_cu_03ef1293_118544cuda3std3__419piecewise_constructE:
	.zero		1
	.type		_ZN40_INTERNAL_5c0859f6_4_k_cu_03ef1293_118544cuda3std3__45__cpo4cendE,@object
	.size		_ZN40_INTERNAL_5c0859f6_4_k_cu_03ef1293_118544cuda3std3__45__cpo4cendE,(_ZN40_INTERNAL_5c0859f6_4_k_cu_03ef1293_118544cuda3std6ranges3__45__cpo4swapE - _ZN40_INTERNAL_5c0859f6_4_k_cu_03ef1293_118544cuda3std3__45__cpo4cendE)
_ZN40_INTERNAL_5c0859f6_4_k_cu_03ef1293_118544cuda3std3__45__cpo4cendE:
	.zero		1
	.type		_ZN40_INTERNAL_5c0859f6_4_k_cu_03ef1293_118544cuda3std6ranges3__45__cpo4swapE,@object
	.size		_ZN40_INTERNAL_5c0859f6_4_k_cu_03ef1293_118544cuda3std6ranges3__45__cpo4swapE,(.L_8 - _ZN40_INTERNAL_5c0859f6_4_k_cu_03ef1293_118544cuda3std6ranges3__45__cpo4swapE)
_ZN40_INTERNAL_5c0859f6_4_k_cu_03ef1293_118544cuda3std6ranges3__45__cpo4swapE:
	.zero		1
.L_8:


//--------------------- .nv.constant0._ZN7cutlass13device_kernelINS_4gemm6kernel13GemmUniversalIN4cute5tupleIJiiiiEEENS1_10collective13CollectiveMmaINS1_34MainloopSm90TmaGmmaWarpSpecializedILi4ENS5_IJNS4_1CILi1EEESB_SB_EEENS1_35KernelTmaWarpSpecializedCooperativeEEENS5_IJNSA_ILi256EEENSA_ILi112EEENSA_ILi64EEEEEENS_10bfloat16_tENS5_IJlSB_lEEESJ_SK_NS4_8TiledMMAINS4_8MMA_AtomIJNS4_4SM904GMMA27MMA_64x16x16_F32BF16BF16_SSILNSO_5MajorE0ELSQ_0ELNSO_7ScaleInE1ELSR_1EEEEEENS4_6LayoutINS5_IJNSA_ILi2EEESB_SB_EEENS5_IJSB_NSA_ILi0EEESX_EEEEENS5_IJNS4_10UnderscoreES10_S10_EEEEENS4_13SM90_TMA_LOADENS4_14ComposedLayoutINS4_7SwizzleILi3ELi4ELi3EEENS4_18smem_ptr_flag_bitsILi16EEENSU_INS5_IJNSA_ILi8EEESH_EEENS5_IJSH_SB_EEEEEEEvNS4_8identityES13_S1D_vS1E_EENS_8epilogue10collective6detail29Sm90TmaWarpSpecializedAdapterINS1H_15DefaultEpilogueISJ_SK_SK_NS1G_6thread17LinearCombinationISJ_Li1EffLNS1L_9ScaleType4KindE0ELNS_15FloatRoundStyleE2ESJ_EENS1_15EpilogueDefaultEEEEEvvEEEEvNT_6ParamsE --------------------------
	.section	.nv.constant0._ZN7cutlass13device_kernelINS_4gemm6kernel13GemmUniversalIN4cute5tupleIJiiiiEEENS1_10collective13CollectiveMmaINS1_34MainloopSm90TmaGmmaWarpSpecializedILi4ENS5_IJNS4_1CILi1EEESB_SB_EEENS1_35KernelTmaWarpSpecializedCooperativeEEENS5_IJNSA_ILi256EEENSA_ILi112EEENSA_ILi64EEEEEENS_10bfloat16_tENS5_IJlSB_lEEESJ_SK_NS4_8TiledMMAINS4_8MMA_AtomIJNS4_4SM904GMMA27MMA_64x16x16_F32BF16BF16_SSILNSO_5MajorE0ELSQ_0ELNSO_7ScaleInE1ELSR_1EEEEEENS4_6LayoutINS5_IJNSA_ILi2EEESB_SB_EEENS5_IJSB_NSA_ILi0EEESX_EEEEENS5_IJNS4_10UnderscoreES10_S10_EEEEENS4_13SM90_TMA_LOADENS4_14ComposedLayoutINS4_7SwizzleILi3ELi4ELi3EEENS4_18smem_ptr_flag_bitsILi16EEENSU_INS5_IJNSA_ILi8EEESH_EEENS5_IJSH_SB_EEEEEEEvNS4_8identityES13_S1D_vS1E_EENS_8epilogue10collective6detail29Sm90TmaWarpSpecializedAdapterINS1H_15DefaultEpilogueISJ_SK_SK_NS1G_6thread17LinearCombinationISJ_Li1EffLNS1L_9ScaleType4KindE0ELNS_15FloatRoundStyleE2ESJ_EENS1_15EpilogueDefaultEEEEEvvEEEEvNT_6ParamsE,"a",@progbits
	.sectionflags	@""
	.align	4
.nv.constant0._ZN7cutlass13device_kernelINS_4gemm6kernel13GemmUniversalIN4cute5tupleIJiiiiEEENS1_10collective13CollectiveMmaINS1_34MainloopSm90TmaGmmaWarpSpecializedILi4ENS5_IJNS4_1CILi1EEESB_SB_EEENS1_35KernelTmaWarpSpecializedCooperativeEEENS5_IJNSA_ILi256EEENSA_ILi112EEENSA_ILi64EEEEEENS_10bfloat16_tENS5_IJlSB_lEEESJ_SK_NS4_8TiledMMAINS4_8MMA_AtomIJNS4_4SM904GMMA27MMA_64x16x16_F32BF16BF16_SSILNSO_5MajorE0ELSQ_0ELNSO_7ScaleInE1ELSR_1EEEEEENS4_6LayoutINS5_IJNSA_ILi2EEESB_SB_EEENS5_IJSB_NSA_ILi0EEESX_EEEEENS5_IJNS4_10UnderscoreES10_S10_EEEEENS4_13SM90_TMA_LOADENS4_14ComposedLayoutINS4_7SwizzleILi3ELi4ELi3EEENS4_18smem_ptr_flag_bitsILi16EEENSU_INS5_IJNSA_ILi8EEESH_EEENS5_IJSH_SB_EEEEEEEvNS4_8identityES13_S1D_vS1E_EENS_8epilogue10collective6detail29Sm90TmaWarpSpecializedAdapterINS1H_15DefaultEpilogueISJ_SK_SK_NS1G_6thread17LinearCombinationISJ_Li1EffLNS1L_9ScaleType4KindE0ELNS_15FloatRoundStyleE2ESJ_EENS1_15EpilogueDefaultEEEEEvvEEEEvNT_6ParamsE:
	.zero		1664


//--------------------- SYMBOLS --------------------------

	.type		.nv.reservedSmem.offset0,@object
	.size		.nv.reservedSmem.offset0,0x4
	.type		__assertfail,@function
